//
// Generated by NVIDIA NVVM Compiler
//
// Compiler Build ID: CL-36424714
// Cuda compilation tools, release 13.0, V13.0.88
// Based on NVVM 20.0.0
//

.version 9.0
.target sm_100
.address_size 64

	// .globl	_Z17add_block_offsetsPfPKfii
// _ZZ20block_exclusive_scanILi256EEvPKfPfS2_iE4temp has been demoted
// _ZZ20block_exclusive_scanILi512EEvPKfPfS2_iE4temp has been demoted
// _ZZ20block_exclusive_scanILi1024EEvPKfPfS2_iE4temp has been demoted

.visible .entry _Z17add_block_offsetsPfPKfii(
	.param .u64 .ptr .align 1 _Z17add_block_offsetsPfPKfii_param_0,
	.param .u64 .ptr .align 1 _Z17add_block_offsetsPfPKfii_param_1,
	.param .u32 _Z17add_block_offsetsPfPKfii_param_2,
	.param .u32 _Z17add_block_offsetsPfPKfii_param_3
)
{
	.reg .pred 	%p<2>;
	.reg .b32 	%r<8>;
	.reg .b32 	%f<4>;
	.reg .b64 	%rd<9>;

	ld.param.u64 	%rd1, [_Z17add_block_offsetsPfPKfii_param_0];
	ld.param.u64 	%rd2, [_Z17add_block_offsetsPfPKfii_param_1];
	ld.param.u32 	%r3, [_Z17add_block_offsetsPfPKfii_param_2];
	ld.param.u32 	%r2, [_Z17add_block_offsetsPfPKfii_param_3];
	mov.u32 	%r4, %ctaid.x;
	mov.u32 	%r5, %ntid.x;
	mov.u32 	%r6, %tid.x;
	mad.lo.s32 	%r1, %r4, %r5, %r6;
	setp.ge.s32 	%p1, %r1, %r3;
	@%p1 bra 	$L__BB0_2;
	cvta.to.global.u64 	%rd3, %rd2;
	cvta.to.global.u64 	%rd4, %rd1;
	div.s32 	%r7, %r1, %r2;
	mul.wide.s32 	%rd5, %r7, 4;
	add.s64 	%rd6, %rd3, %rd5;
	ld.global.f32 	%f1, [%rd6];
	mul.wide.s32 	%rd7, %r1, 4;
	add.s64 	%rd8, %rd4, %rd7;
	ld.global.f32 	%f2, [%rd8];
	add.f32 	%f3, %f1, %f2;
	st.global.f32 	[%rd8], %f3;
$L__BB0_2:
	ret;

}
	// .globl	_Z20block_exclusive_scanILi256EEvPKfPfS2_i
.visible .entry _Z20block_exclusive_scanILi256EEvPKfPfS2_i(
	.param .u64 .ptr .align 1 _Z20block_exclusive_scanILi256EEvPKfPfS2_i_param_0,
	.param .u64 .ptr .align 1 _Z20block_exclusive_scanILi256EEvPKfPfS2_i_param_1,
	.param .u64 .ptr .align 1 _Z20block_exclusive_scanILi256EEvPKfPfS2_i_param_2,
	.param .u32 _Z20block_exclusive_scanILi256EEvPKfPfS2_i_param_3
)
{
	.reg .pred 	%p<24>;
	.reg .b32 	%r<24>;
	.reg .b32 	%f<65>;
	.reg .b64 	%rd<13>;
	// demoted variable
	.shared .align 4 .b8 _ZZ20block_exclusive_scanILi256EEvPKfPfS2_iE4temp[2048];
	ld.param.u64 	%rd5, [_Z20block_exclusive_scanILi256EEvPKfPfS2_i_param_0];
	ld.param.u64 	%rd3, [_Z20block_exclusive_scanILi256EEvPKfPfS2_i_param_1];
	ld.param.u64 	%rd4, [_Z20block_exclusive_scanILi256EEvPKfPfS2_i_param_2];
	ld.param.u32 	%r16, [_Z20block_exclusive_scanILi256EEvPKfPfS2_i_param_3];
	cvta.to.global.u64 	%rd6, %rd5;
	mov.u32 	%r1, %tid.x;
	mov.u32 	%r2, %ctaid.x;
	shl.b32 	%r17, %r2, 9;
	add.s32 	%r3, %r17, %r1;
	add.s32 	%r4, %r3, 256;
	setp.ge.s32 	%p1, %r3, %r16;
	mul.wide.s32 	%rd7, %r3, 4;
	add.s64 	%rd1, %rd6, %rd7;
	mov.f32 	%f63, 0f00000000;
	@%p1 bra 	$L__BB1_2;
	ld.global.nc.f32 	%f63, [%rd1];
$L__BB1_2:
	shl.b32 	%r18, %r1, 2;
	mov.u32 	%r19, _ZZ20block_exclusive_scanILi256EEvPKfPfS2_iE4temp;
	add.s32 	%r5, %r19, %r18;
	st.shared.f32 	[%r5], %f63;
	setp.ge.s32 	%p2, %r4, %r16;
	mov.f32 	%f64, 0f00000000;
	@%p2 bra 	$L__BB1_4;
	ld.global.nc.f32 	%f64, [%rd1+1024];
$L__BB1_4:
	st.shared.f32 	[%r5+1024], %f64;
	shl.b32 	%r20, %r1, 1;
	or.b32  	%r6, %r20, 1;
	bar.sync 	0;
	setp.gt.u32 	%p3, %r1, 255;
	add.s32 	%r7, %r5, %r18;
	@%p3 bra 	$L__BB1_6;
	ld.shared.f32 	%f7, [%r7];
	ld.shared.f32 	%f8, [%r7+4];
	add.f32 	%f9, %f7, %f8;
	st.shared.f32 	[%r7+4], %f9;
$L__BB1_6:
	bar.sync 	0;
	setp.gt.u32 	%p4, %r1, 127;
	shl.b32 	%r8, %r6, 3;
	add.s32 	%r9, %r19, %r8;
	@%p4 bra 	$L__BB1_8;
	ld.shared.f32 	%f10, [%r9+-4];
	ld.shared.f32 	%f11, [%r9+4];
	add.f32 	%f12, %f10, %f11;
	st.shared.f32 	[%r9+4], %f12;
$L__BB1_8:
	bar.sync 	0;
	setp.gt.u32 	%p5, %r1, 63;
	add.s32 	%r10, %r9, %r8;
	@%p5 bra 	$L__BB1_10;
	ld.shared.f32 	%f13, [%r10+-4];
	ld.shared.f32 	%f14, [%r10+12];
	add.f32 	%f15, %f13, %f14;
	st.shared.f32 	[%r10+12], %f15;
$L__BB1_10:
	bar.sync 	0;
	setp.gt.u32 	%p6, %r1, 31;
	mad.lo.s32 	%r11, %r6, 24, %r9;
	@%p6 bra 	$L__BB1_12;
	ld.shared.f32 	%f16, [%r11+-4];
	ld.shared.f32 	%f17, [%r11+28];
	add.f32 	%f18, %f16, %f17;
	st.shared.f32 	[%r11+28], %f18;
$L__BB1_12:
	bar.sync 	0;
	setp.gt.u32 	%p7, %r1, 15;
	mad.lo.s32 	%r12, %r6, 56, %r9;
	@%p7 bra 	$L__BB1_14;
	ld.shared.f32 	%f19, [%r12+-4];
	ld.shared.f32 	%f20, [%r12+60];
	add.f32 	%f21, %f19, %f20;
	st.shared.f32 	[%r12+60], %f21;
$L__BB1_14:
	bar.sync 	0;
	setp.gt.u32 	%p8, %r1, 7;
	mad.lo.s32 	%r13, %r6, 120, %r9;
	@%p8 bra 	$L__BB1_16;
	ld.shared.f32 	%f22, [%r13+-4];
	ld.shared.f32 	%f23, [%r13+124];
	add.f32 	%f24, %f22, %f23;
	st.shared.f32 	[%r13+124], %f24;
$L__BB1_16:
	bar.sync 	0;
	setp.gt.u32 	%p9, %r1, 3;
	mad.lo.s32 	%r14, %r6, 248, %r9;
	@%p9 bra 	$L__BB1_18;
	ld.shared.f32 	%f25, [%r14+-4];
	ld.shared.f32 	%f26, [%r14+252];
	add.f32 	%f27, %f25, %f26;
	st.shared.f32 	[%r14+252], %f27;
$L__BB1_18:
	bar.sync 	0;
	setp.gt.u32 	%p10, %r1, 1;
	mad.lo.s32 	%r15, %r6, 504, %r9;
	@%p10 bra 	$L__BB1_20;
	ld.shared.f32 	%f28, [%r15+-4];
	ld.shared.f32 	%f29, [%r15+508];
	add.f32 	%f30, %f28, %f29;
	st.shared.f32 	[%r15+508], %f30;
$L__BB1_20:
	bar.sync 	0;
	setp.ne.s32 	%p11, %r1, 0;
	@%p11 bra 	$L__BB1_24;
	setp.eq.s64 	%p12, %rd4, 0;
	@%p12 bra 	$L__BB1_23;
	ld.shared.f32 	%f31, [_ZZ20block_exclusive_scanILi256EEvPKfPfS2_iE4temp+1020];
	ld.shared.f32 	%f32, [_ZZ20block_exclusive_scanILi256EEvPKfPfS2_iE4temp+2044];
	cvta.to.global.u64 	%rd8, %rd4;
	mul.wide.u32 	%rd9, %r2, 4;
	add.s64 	%rd10, %rd8, %rd9;
	add.f32 	%f33, %f31, %f32;
	st.global.f32 	[%rd10], %f33;
$L__BB1_23:
	mov.b32 	%r23, 0;
	st.shared.u32 	[_ZZ20block_exclusive_scanILi256EEvPKfPfS2_iE4temp+2044], %r23;
$L__BB1_24:
	setp.ne.s32 	%p13, %r1, 0;
	bar.sync 	0;
	@%p13 bra 	$L__BB1_26;
	ld.shared.f32 	%f34, [_ZZ20block_exclusive_scanILi256EEvPKfPfS2_iE4temp+1020];
	ld.shared.f32 	%f35, [_ZZ20block_exclusive_scanILi256EEvPKfPfS2_iE4temp+2044];
	st.shared.f32 	[_ZZ20block_exclusive_scanILi256EEvPKfPfS2_iE4temp+1020], %f35;
	add.f32 	%f36, %f34, %f35;
	st.shared.f32 	[_ZZ20block_exclusive_scanILi256EEvPKfPfS2_iE4temp+2044], %f36;
$L__BB1_26:
	setp.gt.u32 	%p14, %r1, 1;
	bar.sync 	0;
	@%p14 bra 	$L__BB1_28;
	ld.shared.f32 	%f37, [%r15+-4];
	ld.shared.f32 	%f38, [%r15+508];
	st.shared.f32 	[%r15+-4], %f38;
	add.f32 	%f39, %f37, %f38;
	st.shared.f32 	[%r15+508], %f39;
$L__BB1_28:
	setp.gt.u32 	%p15, %r1, 3;
	bar.sync 	0;
	@%p15 bra 	$L__BB1_30;
	ld.shared.f32 	%f40, [%r14+-4];
	ld.shared.f32 	%f41, [%r14+252];
	st.shared.f32 	[%r14+-4], %f41;
	add.f32 	%f42, %f40, %f41;
	st.shared.f32 	[%r14+252], %f42;
$L__BB1_30:
	setp.gt.u32 	%p16, %r1, 7;
	bar.sync 	0;
	@%p16 bra 	$L__BB1_32;
	ld.shared.f32 	%f43, [%r13+-4];
	ld.shared.f32 	%f44, [%r13+124];
	st.shared.f32 	[%r13+-4], %f44;
	add.f32 	%f45, %f43, %f44;
	st.shared.f32 	[%r13+124], %f45;
$L__BB1_32:
	setp.gt.u32 	%p17, %r1, 15;
	bar.sync 	0;
	@%p17 bra 	$L__BB1_34;
	ld.shared.f32 	%f46, [%r12+-4];
	ld.shared.f32 	%f47, [%r12+60];
	st.shared.f32 	[%r12+-4], %f47;
	add.f32 	%f48, %f46, %f47;
	st.shared.f32 	[%r12+60], %f48;
$L__BB1_34:
	setp.gt.u32 	%p18, %r1, 31;
	bar.sync 	0;
	@%p18 bra 	$L__BB1_36;
	ld.shared.f32 	%f49, [%r11+-4];
	ld.shared.f32 	%f50, [%r11+28];
	st.shared.f32 	[%r11+-4], %f50;
	add.f32 	%f51, %f49, %f50;
	st.shared.f32 	[%r11+28], %f51;
$L__BB1_36:
	setp.gt.u32 	%p19, %r1, 63;
	bar.sync 	0;
	@%p19 bra 	$L__BB1_38;
	ld.shared.f32 	%f52, [%r10+-4];
	ld.shared.f32 	%f53, [%r10+12];
	st.shared.f32 	[%r10+-4], %f53;
	add.f32 	%f54, %f52, %f53;
	st.shared.f32 	[%r10+12], %f54;
$L__BB1_38:
	setp.gt.u32 	%p20, %r1, 127;
	bar.sync 	0;
	@%p20 bra 	$L__BB1_40;
	ld.shared.f32 	%f55, [%r9+-4];
	ld.shared.f32 	%f56, [%r9+4];
	st.shared.f32 	[%r9+-4], %f56;
	add.f32 	%f57, %f55, %f56;
	st.shared.f32 	[%r9+4], %f57;
$L__BB1_40:
	setp.gt.u32 	%p21, %r1, 255;
	bar.sync 	0;
	@%p21 bra 	$L__BB1_42;
	ld.shared.f32 	%f58, [%r7];
	ld.shared.f32 	%f59, [%r7+4];
	st.shared.f32 	[%r7], %f59;
	add.f32 	%f60, %f58, %f59;
	st.shared.f32 	[%r7+4], %f60;
$L__BB1_42:
	setp.ge.s32 	%p22, %r3, %r16;
	bar.sync 	0;
	cvta.to.global.u64 	%rd11, %rd3;
	add.s64 	%rd2, %rd11, %rd7;
	@%p22 bra 	$L__BB1_44;
	ld.shared.f32 	%f61, [%r5];
	st.global.f32 	[%rd2], %f61;
$L__BB1_44:
	setp.ge.s32 	%p23, %r4, %r16;
	@%p23 bra 	$L__BB1_46;
	ld.shared.f32 	%f62, [%r5+1024];
	st.global.f32 	[%rd2+1024], %f62;
$L__BB1_46:
	ret;

}
	// .globl	_Z20block_exclusive_scanILi512EEvPKfPfS2_i
.visible .entry _Z20block_exclusive_scanILi512EEvPKfPfS2_i(
	.param .u64 .ptr .align 1 _Z20block_exclusive_scanILi512EEvPKfPfS2_i_param_0,
	.param .u64 .ptr .align 1 _Z20block_exclusive_scanILi512EEvPKfPfS2_i_param_1,
	.param .u64 .ptr .align 1 _Z20block_exclusive_scanILi512EEvPKfPfS2_i_param_2,
	.param .u32 _Z20block_exclusive_scanILi512EEvPKfPfS2_i_param_3
)
{
	.reg .pred 	%p<26>;
	.reg .b32 	%r<25>;
	.reg .b32 	%f<71>;
	.reg .b64 	%rd<13>;
	// demoted variable
	.shared .align 4 .b8 _ZZ20block_exclusive_scanILi512EEvPKfPfS2_iE4temp[4096];
	ld.param.u64 	%rd5, [_Z20block_exclusive_scanILi512EEvPKfPfS2_i_param_0];
	ld.param.u64 	%rd3, [_Z20block_exclusive_scanILi512EEvPKfPfS2_i_param_1];
	ld.param.u64 	%rd4, [_Z20block_exclusive_scanILi512EEvPKfPfS2_i_param_2];
	ld.param.u32 	%r17, [_Z20block_exclusive_scanILi512EEvPKfPfS2_i_param_3];
	cvta.to.global.u64 	%rd6, %rd5;
	mov.u32 	%r1, %tid.x;
	mov.u32 	%r2, %ctaid.x;
	shl.b32 	%r18, %r2, 10;
	or.b32  	%r3, %r18, %r1;
	add.s32 	%r4, %r3, 512;
	setp.ge.s32 	%p1, %r3, %r17;
	mul.wide.s32 	%rd7, %r3, 4;
	add.s64 	%rd1, %rd6, %rd7;
	mov.f32 	%f69, 0f00000000;
	@%p1 bra 	$L__BB2_2;
	ld.global.nc.f32 	%f69, [%rd1];
$L__BB2_2:
	shl.b32 	%r19, %r1, 2;
	mov.u32 	%r20, _ZZ20block_exclusive_scanILi512EEvPKfPfS2_iE4temp;
	add.s32 	%r5, %r20, %r19;
	st.shared.f32 	[%r5], %f69;
	setp.ge.s32 	%p2, %r4, %r17;
	mov.f32 	%f70, 0f00000000;
	@%p2 bra 	$L__BB2_4;
	ld.global.nc.f32 	%f70, [%rd1+2048];
$L__BB2_4:
	st.shared.f32 	[%r5+2048], %f70;
	shl.b32 	%r21, %r1, 1;
	or.b32  	%r6, %r21, 1;
	bar.sync 	0;
	setp.gt.u32 	%p3, %r1, 511;
	add.s32 	%r7, %r5, %r19;
	@%p3 bra 	$L__BB2_6;
	ld.shared.f32 	%f7, [%r7];
	ld.shared.f32 	%f8, [%r7+4];
	add.f32 	%f9, %f7, %f8;
	st.shared.f32 	[%r7+4], %f9;
$L__BB2_6:
	bar.sync 	0;
	setp.gt.u32 	%p4, %r1, 255;
	shl.b32 	%r8, %r6, 3;
	add.s32 	%r9, %r20, %r8;
	@%p4 bra 	$L__BB2_8;
	ld.shared.f32 	%f10, [%r9+-4];
	ld.shared.f32 	%f11, [%r9+4];
	add.f32 	%f12, %f10, %f11;
	st.shared.f32 	[%r9+4], %f12;
$L__BB2_8:
	bar.sync 	0;
	setp.gt.u32 	%p5, %r1, 127;
	add.s32 	%r10, %r9, %r8;
	@%p5 bra 	$L__BB2_10;
	ld.shared.f32 	%f13, [%r10+-4];
	ld.shared.f32 	%f14, [%r10+12];
	add.f32 	%f15, %f13, %f14;
	st.shared.f32 	[%r10+12], %f15;
$L__BB2_10:
	bar.sync 	0;
	setp.gt.u32 	%p6, %r1, 63;
	mad.lo.s32 	%r11, %r6, 24, %r9;
	@%p6 bra 	$L__BB2_12;
	ld.shared.f32 	%f16, [%r11+-4];
	ld.shared.f32 	%f17, [%r11+28];
	add.f32 	%f18, %f16, %f17;
	st.shared.f32 	[%r11+28], %f18;
$L__BB2_12:
	bar.sync 	0;
	setp.gt.u32 	%p7, %r1, 31;
	mad.lo.s32 	%r12, %r6, 56, %r9;
	@%p7 bra 	$L__BB2_14;
	ld.shared.f32 	%f19, [%r12+-4];
	ld.shared.f32 	%f20, [%r12+60];
	add.f32 	%f21, %f19, %f20;
	st.shared.f32 	[%r12+60], %f21;
$L__BB2_14:
	bar.sync 	0;
	setp.gt.u32 	%p8, %r1, 15;
	mad.lo.s32 	%r13, %r6, 120, %r9;
	@%p8 bra 	$L__BB2_16;
	ld.shared.f32 	%f22, [%r13+-4];
	ld.shared.f32 	%f23, [%r13+124];
	add.f32 	%f24, %f22, %f23;
	st.shared.f32 	[%r13+124], %f24;
$L__BB2_16:
	bar.sync 	0;
	setp.gt.u32 	%p9, %r1, 7;
	mad.lo.s32 	%r14, %r6, 248, %r9;
	@%p9 bra 	$L__BB2_18;
	ld.shared.f32 	%f25, [%r14+-4];
	ld.shared.f32 	%f26, [%r14+252];
	add.f32 	%f27, %f25, %f26;
	st.shared.f32 	[%r14+252], %f27;
$L__BB2_18:
	bar.sync 	0;
	setp.gt.u32 	%p10, %r1, 3;
	mad.lo.s32 	%r15, %r6, 504, %r9;
	@%p10 bra 	$L__BB2_20;
	ld.shared.f32 	%f28, [%r15+-4];
	ld.shared.f32 	%f29, [%r15+508];
	add.f32 	%f30, %f28, %f29;
	st.shared.f32 	[%r15+508], %f30;
$L__BB2_20:
	bar.sync 	0;
	setp.gt.u32 	%p11, %r1, 1;
	mad.lo.s32 	%r16, %r6, 1016, %r9;
	@%p11 bra 	$L__BB2_22;
	ld.shared.f32 	%f31, [%r16+-4];
	ld.shared.f32 	%f32, [%r16+1020];
	add.f32 	%f33, %f31, %f32;
	st.shared.f32 	[%r16+1020], %f33;
$L__BB2_22:
	bar.sync 	0;
	setp.ne.s32 	%p12, %r1, 0;
	@%p12 bra 	$L__BB2_26;
	setp.eq.s64 	%p13, %rd4, 0;
	@%p13 bra 	$L__BB2_25;
	ld.shared.f32 	%f34, [_ZZ20block_exclusive_scanILi512EEvPKfPfS2_iE4temp+2044];
	ld.shared.f32 	%f35, [_ZZ20block_exclusive_scanILi512EEvPKfPfS2_iE4temp+4092];
	cvta.to.global.u64 	%rd8, %rd4;
	mul.wide.u32 	%rd9, %r2, 4;
	add.s64 	%rd10, %rd8, %rd9;
	add.f32 	%f36, %f34, %f35;
	st.global.f32 	[%rd10], %f36;
$L__BB2_25:
	mov.b32 	%r24, 0;
	st.shared.u32 	[_ZZ20block_exclusive_scanILi512EEvPKfPfS2_iE4temp+4092], %r24;
$L__BB2_26:
	setp.ne.s32 	%p14, %r1, 0;
	bar.sync 	0;
	@%p14 bra 	$L__BB2_28;
	ld.shared.f32 	%f37, [_ZZ20block_exclusive_scanILi512EEvPKfPfS2_iE4temp+2044];
	ld.shared.f32 	%f38, [_ZZ20block_exclusive_scanILi512EEvPKfPfS2_iE4temp+4092];
	st.shared.f32 	[_ZZ20block_exclusive_scanILi512EEvPKfPfS2_iE4temp+2044], %f38;
	add.f32 	%f39, %f37, %f38;
	st.shared.f32 	[_ZZ20block_exclusive_scanILi512EEvPKfPfS2_iE4temp+4092], %f39;
$L__BB2_28:
	setp.gt.u32 	%p15, %r1, 1;
	bar.sync 	0;
	@%p15 bra 	$L__BB2_30;
	ld.shared.f32 	%f40, [%r16+-4];
	ld.shared.f32 	%f41, [%r16+1020];
	st.shared.f32 	[%r16+-4], %f41;
	add.f32 	%f42, %f40, %f41;
	st.shared.f32 	[%r16+1020], %f42;
$L__BB2_30:
	setp.gt.u32 	%p16, %r1, 3;
	bar.sync 	0;
	@%p16 bra 	$L__BB2_32;
	ld.shared.f32 	%f43, [%r15+-4];
	ld.shared.f32 	%f44, [%r15+508];
	st.shared.f32 	[%r15+-4], %f44;
	add.f32 	%f45, %f43, %f44;
	st.shared.f32 	[%r15+508], %f45;
$L__BB2_32:
	setp.gt.u32 	%p17, %r1, 7;
	bar.sync 	0;
	@%p17 bra 	$L__BB2_34;
	ld.shared.f32 	%f46, [%r14+-4];
	ld.shared.f32 	%f47, [%r14+252];
	st.shared.f32 	[%r14+-4], %f47;
	add.f32 	%f48, %f46, %f47;
	st.shared.f32 	[%r14+252], %f48;
$L__BB2_34:
	setp.gt.u32 	%p18, %r1, 15;
	bar.sync 	0;
	@%p18 bra 	$L__BB2_36;
	ld.shared.f32 	%f49, [%r13+-4];
	ld.shared.f32 	%f50, [%r13+124];
	st.shared.f32 	[%r13+-4], %f50;
	add.f32 	%f51, %f49, %f50;
	st.shared.f32 	[%r13+124], %f51;
$L__BB2_36:
	setp.gt.u32 	%p19, %r1, 31;
	bar.sync 	0;
	@%p19 bra 	$L__BB2_38;
	ld.shared.f32 	%f52, [%r12+-4];
	ld.shared.f32 	%f53, [%r12+60];
	st.shared.f32 	[%r12+-4], %f53;
	add.f32 	%f54, %f52, %f53;
	st.shared.f32 	[%r12+60], %f54;
$L__BB2_38:
	setp.gt.u32 	%p20, %r1, 63;
	bar.sync 	0;
	@%p20 bra 	$L__BB2_40;
	ld.shared.f32 	%f55, [%r11+-4];
	ld.shared.f32 	%f56, [%r11+28];
	st.shared.f32 	[%r11+-4], %f56;
	add.f32 	%f57, %f55, %f56;
	st.shared.f32 	[%r11+28], %f57;
$L__BB2_40:
	setp.gt.u32 	%p21, %r1, 127;
	bar.sync 	0;
	@%p21 bra 	$L__BB2_42;
	ld.shared.f32 	%f58, [%r10+-4];
	ld.shared.f32 	%f59, [%r10+12];
	st.shared.f32 	[%r10+-4], %f59;
	add.f32 	%f60, %f58, %f59;
	st.shared.f32 	[%r10+12], %f60;
$L__BB2_42:
	setp.gt.u32 	%p22, %r1, 255;
	bar.sync 	0;
	@%p22 bra 	$L__BB2_44;
	ld.shared.f32 	%f61, [%r9+-4];
	ld.shared.f32 	%f62, [%r9+4];
	st.shared.f32 	[%r9+-4], %f62;
	add.f32 	%f63, %f61, %f62;
	st.shared.f32 	[%r9+4], %f63;
$L__BB2_44:
	setp.gt.u32 	%p23, %r1, 511;
	bar.sync 	0;
	@%p23 bra 	$L__BB2_46;
	ld.shared.f32 	%f64, [%r7];
	ld.shared.f32 	%f65, [%r7+4];
	st.shared.f32 	[%r7], %f65;
	add.f32 	%f66, %f64, %f65;
	st.shared.f32 	[%r7+4], %f66;
$L__BB2_46:
	setp.ge.s32 	%p24, %r3, %r17;
	bar.sync 	0;
	cvta.to.global.u64 	%rd11, %rd3;
	add.s64 	%rd2, %rd11, %rd7;
	@%p24 bra 	$L__BB2_48;
	ld.shared.f32 	%f67, [%r5];
	st.global.f32 	[%rd2], %f67;
$L__BB2_48:
	setp.ge.s32 	%p25, %r4, %r17;
	@%p25 bra 	$L__BB2_50;
	ld.shared.f32 	%f68, [%r5+2048];
	st.global.f32 	[%rd2+2048], %f68;
$L__BB2_50:
	ret;

}
	// .globl	_Z20block_exclusive_scanILi1024EEvPKfPfS2_i
.visible .entry _Z20block_exclusive_scanILi1024EEvPKfPfS2_i(
	.param .u64 .ptr .align 1 _Z20block_exclusive_scanILi1024EEvPKfPfS2_i_param_0,
	.param .u64 .ptr .align 1 _Z20block_exclusive_scanILi1024EEvPKfPfS2_i_param_1,
	.param .u64 .ptr .align 1 _Z20block_exclusive_scanILi1024EEvPKfPfS2_i_param_2,
	.param .u32 _Z20block_exclusive_scanILi1024EEvPKfPfS2_i_param_3
)
{
	.reg .pred 	%p<26>;
	.reg .b32 	%r<27>;
	.reg .b32 	%f<77>;
	.reg .b64 	%rd<13>;
	// demoted variable
	.shared .align 4 .b8 _ZZ20block_exclusive_scanILi1024EEvPKfPfS2_iE4temp[8192];
	ld.param.u64 	%rd5, [_Z20block_exclusive_scanILi1024EEvPKfPfS2_i_param_0];
	ld.param.u64 	%rd3, [_Z20block_exclusive_scanILi1024EEvPKfPfS2_i_param_1];
	ld.param.u64 	%rd4, [_Z20block_exclusive_scanILi1024EEvPKfPfS2_i_param_2];
	ld.param.u32 	%r18, [_Z20block_exclusive_scanILi1024EEvPKfPfS2_i_param_3];
	cvta.to.global.u64 	%rd6, %rd5;
	mov.u32 	%r1, %tid.x;
	mov.u32 	%r2, %ctaid.x;
	shl.b32 	%r19, %r2, 11;
	or.b32  	%r3, %r19, %r1;
	or.b32  	%r4, %r3, 1024;
	setp.ge.s32 	%p1, %r3, %r18;
	mul.wide.s32 	%rd7, %r3, 4;
	add.s64 	%rd1, %rd6, %rd7;
	mov.f32 	%f75, 0f00000000;
	@%p1 bra 	$L__BB3_2;
	ld.global.nc.f32 	%f75, [%rd1];
$L__BB3_2:
	shl.b32 	%r20, %r1, 2;
	mov.u32 	%r21, _ZZ20block_exclusive_scanILi1024EEvPKfPfS2_iE4temp;
	add.s32 	%r5, %r21, %r20;
	st.shared.f32 	[%r5], %f75;
	setp.ge.s32 	%p2, %r4, %r18;
	mov.f32 	%f76, 0f00000000;
	@%p2 bra 	$L__BB3_4;
	ld.global.nc.f32 	%f76, [%rd1+4096];
$L__BB3_4:
	st.shared.f32 	[%r5+4096], %f76;
	shl.b32 	%r22, %r1, 1;
	or.b32  	%r6, %r22, 1;
	bar.sync 	0;
	add.s32 	%r7, %r5, %r20;
	ld.shared.f32 	%f7, [%r7];
	ld.shared.f32 	%f8, [%r7+4];
	add.f32 	%f9, %f7, %f8;
	st.shared.f32 	[%r7+4], %f9;
	bar.sync 	0;
	setp.gt.u32 	%p3, %r1, 511;
	shl.b32 	%r24, %r1, 4;
	or.b32  	%r8, %r24, 8;
	add.s32 	%r9, %r21, %r8;
	@%p3 bra 	$L__BB3_6;
	ld.shared.f32 	%f10, [%r9+-4];
	ld.shared.f32 	%f11, [%r9+4];
	add.f32 	%f12, %f10, %f11;
	st.shared.f32 	[%r9+4], %f12;
$L__BB3_6:
	bar.sync 	0;
	setp.gt.u32 	%p4, %r1, 255;
	add.s32 	%r10, %r9, %r8;
	@%p4 bra 	$L__BB3_8;
	ld.shared.f32 	%f13, [%r10+-4];
	ld.shared.f32 	%f14, [%r10+12];
	add.f32 	%f15, %f13, %f14;
	st.shared.f32 	[%r10+12], %f15;
$L__BB3_8:
	bar.sync 	0;
	setp.gt.u32 	%p5, %r1, 127;
	mad.lo.s32 	%r11, %r6, 24, %r9;
	@%p5 bra 	$L__BB3_10;
	ld.shared.f32 	%f16, [%r11+-4];
	ld.shared.f32 	%f17, [%r11+28];
	add.f32 	%f18, %f16, %f17;
	st.shared.f32 	[%r11+28], %f18;
$L__BB3_10:
	bar.sync 	0;
	setp.gt.u32 	%p6, %r1, 63;
	mad.lo.s32 	%r12, %r6, 56, %r9;
	@%p6 bra 	$L__BB3_12;
	ld.shared.f32 	%f19, [%r12+-4];
	ld.shared.f32 	%f20, [%r12+60];
	add.f32 	%f21, %f19, %f20;
	st.shared.f32 	[%r12+60], %f21;
$L__BB3_12:
	bar.sync 	0;
	setp.gt.u32 	%p7, %r1, 31;
	mad.lo.s32 	%r13, %r6, 120, %r9;
	@%p7 bra 	$L__BB3_14;
	ld.shared.f32 	%f22, [%r13+-4];
	ld.shared.f32 	%f23, [%r13+124];
	add.f32 	%f24, %f22, %f23;
	st.shared.f32 	[%r13+124], %f24;
$L__BB3_14:
	bar.sync 	0;
	setp.gt.u32 	%p8, %r1, 15;
	mad.lo.s32 	%r14, %r6, 248, %r9;
	@%p8 bra 	$L__BB3_16;
	ld.shared.f32 	%f25, [%r14+-4];
	ld.shared.f32 	%f26, [%r14+252];
	add.f32 	%f27, %f25, %f26;
	st.shared.f32 	[%r14+252], %f27;
$L__BB3_16:
	bar.sync 	0;
	setp.gt.u32 	%p9, %r1, 7;
	mad.lo.s32 	%r15, %r6, 504, %r9;
	@%p9 bra 	$L__BB3_18;
	ld.shared.f32 	%f28, [%r15+-4];
	ld.shared.f32 	%f29, [%r15+508];
	add.f32 	%f30, %f28, %f29;
	st.shared.f32 	[%r15+508], %f30;
$L__BB3_18:
	bar.sync 	0;
	setp.gt.u32 	%p10, %r1, 3;
	mad.lo.s32 	%r16, %r6, 1016, %r9;
	@%p10 bra 	$L__BB3_20;
	ld.shared.f32 	%f31, [%r16+-4];
	ld.shared.f32 	%f32, [%r16+1020];
	add.f32 	%f33, %f31, %f32;
	st.shared.f32 	[%r16+1020], %f33;
$L__BB3_20:
	bar.sync 	0;
	setp.gt.u32 	%p11, %r1, 1;
	mad.lo.s32 	%r17, %r6, 2040, %r9;
	@%p11 bra 	$L__BB3_22;
	ld.shared.f32 	%f34, [%r17+-4];
	ld.shared.f32 	%f35, [%r17+2044];
	add.f32 	%f36, %f34, %f35;
	st.shared.f32 	[%r17+2044], %f36;
$L__BB3_22:
	bar.sync 	0;
	setp.ne.s32 	%p12, %r1, 0;
	@%p12 bra 	$L__BB3_26;
	setp.eq.s64 	%p13, %rd4, 0;
	@%p13 bra 	$L__BB3_25;
	ld.shared.f32 	%f37, [_ZZ20block_exclusive_scanILi1024EEvPKfPfS2_iE4temp+4092];
	ld.shared.f32 	%f38, [_ZZ20block_exclusive_scanILi1024EEvPKfPfS2_iE4temp+8188];
	cvta.to.global.u64 	%rd8, %rd4;
	mul.wide.u32 	%rd9, %r2, 4;
	add.s64 	%rd10, %rd8, %rd9;
	add.f32 	%f39, %f37, %f38;
	st.global.f32 	[%rd10], %f39;
$L__BB3_25:
	mov.b32 	%r26, 0;
	st.shared.u32 	[_ZZ20block_exclusive_scanILi1024EEvPKfPfS2_iE4temp+8188], %r26;
$L__BB3_26:
	setp.ne.s32 	%p14, %r1, 0;
	bar.sync 	0;
	@%p14 bra 	$L__BB3_28;
	ld.shared.f32 	%f40, [_ZZ20block_exclusive_scanILi1024EEvPKfPfS2_iE4temp+4092];
	ld.shared.f32 	%f41, [_ZZ20block_exclusive_scanILi1024EEvPKfPfS2_iE4temp+8188];
	st.shared.f32 	[_ZZ20block_exclusive_scanILi1024EEvPKfPfS2_iE4temp+4092], %f41;
	add.f32 	%f42, %f40, %f41;
	st.shared.f32 	[_ZZ20block_exclusive_scanILi1024EEvPKfPfS2_iE4temp+8188], %f42;
$L__BB3_28:
	setp.gt.u32 	%p15, %r1, 1;
	bar.sync 	0;
	@%p15 bra 	$L__BB3_30;
	ld.shared.f32 	%f43, [%r17+-4];
	ld.shared.f32 	%f44, [%r17+2044];
	st.shared.f32 	[%r17+-4], %f44;
	add.f32 	%f45, %f43, %f44;
	st.shared.f32 	[%r17+2044], %f45;
$L__BB3_30:
	setp.gt.u32 	%p16, %r1, 3;
	bar.sync 	0;
	@%p16 bra 	$L__BB3_32;
	ld.shared.f32 	%f46, [%r16+-4];
	ld.shared.f32 	%f47, [%r16+1020];
	st.shared.f32 	[%r16+-4], %f47;
	add.f32 	%f48, %f46, %f47;
	st.shared.f32 	[%r16+1020], %f48;
$L__BB3_32:
	setp.gt.u32 	%p17, %r1, 7;
	bar.sync 	0;
	@%p17 bra 	$L__BB3_34;
	ld.shared.f32 	%f49, [%r15+-4];
	ld.shared.f32 	%f50, [%r15+508];
	st.shared.f32 	[%r15+-4], %f50;
	add.f32 	%f51, %f49, %f50;
	st.shared.f32 	[%r15+508], %f51;
$L__BB3_34:
	setp.gt.u32 	%p18, %r1, 15;
	bar.sync 	0;
	@%p18 bra 	$L__BB3_36;
	ld.shared.f32 	%f52, [%r14+-4];
	ld.shared.f32 	%f53, [%r14+252];
	st.shared.f32 	[%r14+-4], %f53;
	add.f32 	%f54, %f52, %f53;
	st.shared.f32 	[%r14+252], %f54;
$L__BB3_36:
	setp.gt.u32 	%p19, %r1, 31;
	bar.sync 	0;
	@%p19 bra 	$L__BB3_38;
	ld.shared.f32 	%f55, [%r13+-4];
	ld.shared.f32 	%f56, [%r13+124];
	st.shared.f32 	[%r13+-4], %f56;
	add.f32 	%f57, %f55, %f56;
	st.shared.f32 	[%r13+124], %f57;
$L__BB3_38:
	setp.gt.u32 	%p20, %r1, 63;
	bar.sync 	0;
	@%p20 bra 	$L__BB3_40;
	ld.shared.f32 	%f58, [%r12+-4];
	ld.shared.f32 	%f59, [%r12+60];
	st.shared.f32 	[%r12+-4], %f59;
	add.f32 	%f60, %f58, %f59;
	st.shared.f32 	[%r12+60], %f60;
$L__BB3_40:
	setp.gt.u32 	%p21, %r1, 127;
	bar.sync 	0;
	@%p21 bra 	$L__BB3_42;
	ld.shared.f32 	%f61, [%r11+-4];
	ld.shared.f32 	%f62, [%r11+28];
	st.shared.f32 	[%r11+-4], %f62;
	add.f32 	%f63, %f61, %f62;
	st.shared.f32 	[%r11+28], %f63;
$L__BB3_42:
	setp.gt.u32 	%p22, %r1, 255;
	bar.sync 	0;
	@%p22 bra 	$L__BB3_44;
	ld.shared.f32 	%f64, [%r10+-4];
	ld.shared.f32 	%f65, [%r10+12];
	st.shared.f32 	[%r10+-4], %f65;
	add.f32 	%f66, %f64, %f65;
	st.shared.f32 	[%r10+12], %f66;
$L__BB3_44:
	setp.gt.u32 	%p23, %r1, 511;
	bar.sync 	0;
	@%p23 bra 	$L__BB3_46;
	ld.shared.f32 	%f67, [%r9+-4];
	ld.shared.f32 	%f68, [%r9+4];
	st.shared.f32 	[%r9+-4], %f68;
	add.f32 	%f69, %f67, %f68;
	st.shared.f32 	[%r9+4], %f69;
$L__BB3_46:
	setp.ge.s32 	%p24, %r3, %r18;
	bar.sync 	0;
	ld.shared.f32 	%f70, [%r7];
	ld.shared.f32 	%f71, [%r7+4];
	st.shared.f32 	[%r7], %f71;
	add.f32 	%f72, %f70, %f71;
	st.shared.f32 	[%r7+4], %f72;
	bar.sync 	0;
	cvta.to.global.u64 	%rd11, %rd3;
	add.s64 	%rd2, %rd11, %rd7;
	@%p24 bra 	$L__BB3_48;
	ld.shared.f32 	%f73, [%r5];
	st.global.f32 	[%rd2], %f73;
$L__BB3_48:
	setp.ge.s32 	%p25, %r4, %r18;
	@%p25 bra 	$L__BB3_50;
	ld.shared.f32 	%f74, [%r5+4096];
	st.global.f32 	[%rd2+4096], %f74;
$L__BB3_50:
	ret;

}


// ===== COMPILED SASS (sm_100) =====

	.target	sm_100

	.elftype	@"ET_EXEC"


//--------------------- .note.nv.tkinfo           --------------------------
	.section	.note.nv.tkinfo,"",@"SHT_NOTE"
	.sectionflags	@"SHF_NOTE_NV_TKINFO"
	.tkinfo
        /*0018*/ 	.word	0x00000002
        /*0030*/ 	.string	""
        /*0030*/ 	.string	"ptxas"
        /*0030*/ 	.string	"Cuda compilation tools, release 13.0, V13.0.88"
        /*0030*/ 	.string	"Build cuda_13.0.r13.0/compiler.36424714_0"
        /*0030*/ 	.string	"-arch sm_100 -m 64 "



//--------------------- .note.nv.cuinfo           --------------------------
	.section	.note.nv.cuinfo,"",@"SHT_NOTE"
	.sectionflags	@"SHF_NOTE_NV_CUINFO"
        /*0018*/ 	.short	0x0002
        /*001a*/ 	.short	0x0064
        /*001c*/ 	.short	0x0082
	.zero		2


//--------------------- .nv.info                  --------------------------
	.section	.nv.info,"",@"SHT_CUDA_INFO"
	.align	4


	//----- nvinfo : EIATTR_REGCOUNT
	.align		4
        /*0000*/ 	.byte	0x04, 0x2f
        /*0002*/ 	.short	(.L_1 - .L_0)
	.align		4
.L_0:
        /*0004*/ 	.word	index@(_Z17add_block_offsetsPfPKfii)
        /*0008*/ 	.word	0x0000000c


	//----- nvinfo : EIATTR_FRAME_SIZE
	.align		4
.L_1:
        /*000c*/ 	.byte	0x04, 0x11
        /*000e*/ 	.short	(.L_3 - .L_2)
	.align		4
.L_2:
        /*0010*/ 	.word	index@(_Z17add_block_offsetsPfPKfii)
        /*0014*/ 	.word	0x00000000


	//----- nvinfo : EIATTR_REGCOUNT
	.align		4
.L_3:
        /*0018*/ 	.byte	0x04, 0x2f
        /*001a*/ 	.short	(.L_5 - .L_4)
	.align		4
.L_4:
        /*001c*/ 	.word	index@(_Z20block_exclusive_scanILi256EEvPKfPfS2_i)
        /*0020*/ 	.word	0x00000016


	//----- nvinfo : EIATTR_FRAME_SIZE
	.align		4
.L_5:
        /*0024*/ 	.byte	0x04, 0x11
        /*0026*/ 	.short	(.L_7 - .L_6)
	.align		4
.L_6:
        /*0028*/ 	.word	index@(_Z20block_exclusive_scanILi256EEvPKfPfS2_i)
        /*002c*/ 	.word	0x00000000


	//----- nvinfo : EIATTR_REGCOUNT
	.align		4
.L_7:
        /*0030*/ 	.byte	0x04, 0x2f
        /*0032*/ 	.short	(.L_9 - .L_8)
	.align		4
.L_8:
        /*0034*/ 	.word	index@(_Z20block_exclusive_scanILi512EEvPKfPfS2_i)
        /*0038*/ 	.word	0x00000016


	//----- nvinfo : EIATTR_FRAME_SIZE
	.align		4
.L_9:
        /*003c*/ 	.byte	0x04, 0x11
        /*003e*/ 	.short	(.L_11 - .L_10)
	.align		4
.L_10:
        /*0040*/ 	.word	index@(_Z20block_exclusive_scanILi512EEvPKfPfS2_i)
        /*0044*/ 	.word	0x00000000


	//----- nvinfo : EIATTR_REGCOUNT
	.align		4
.L_11:
        /*0048*/ 	.byte	0x04, 0x2f
        /*004a*/ 	.short	(.L_13 - .L_12)
	.align		4
.L_12:
        /*004c*/ 	.word	index@(_Z20block_exclusive_scanILi1024EEvPKfPfS2_i)
        /*0050*/ 	.word	0x00000017


	//----- nvinfo : EIATTR_FRAME_SIZE
	.align		4
.L_13:
        /*0054*/ 	.byte	0x04, 0x11
        /*0056*/ 	.short	(.L_15 - .L_14)
	.align		4
.L_14:
        /*0058*/ 	.word	index@(_Z20block_exclusive_scanILi1024EEvPKfPfS2_i)
        /*005c*/ 	.word	0x00000000


	//----- nvinfo : EIATTR_MIN_STACK_SIZE
	.align		4
.L_15:
        /*0060*/ 	.byte	0x04, 0x12
        /*0062*/ 	.short	(.L_17 - .L_16)
	.align		4
.L_16:
        /*0064*/ 	.word	index@(_Z20block_exclusive_scanILi1024EEvPKfPfS2_i)
        /*0068*/ 	.word	0x00000000


	//----- nvinfo : EIATTR_MIN_STACK_SIZE
	.align		4
.L_17:
        /*006c*/ 	.byte	0x04, 0x12
        /*006e*/ 	.short	(.L_19 - .L_18)
	.align		4
.L_18:
        /*0070*/ 	.word	index@(_Z20block_exclusive_scanILi512EEvPKfPfS2_i)
        /*0074*/ 	.word	0x00000000


	//----- nvinfo : EIATTR_MIN_STACK_SIZE
	.align		4
.L_19:
        /*0078*/ 	.byte	0x04, 0x12
        /*007a*/ 	.short	(.L_21 - .L_20)
	.align		4
.L_20:
        /*007c*/ 	.word	index@(_Z20block_exclusive_scanILi256EEvPKfPfS2_i)
        /*0080*/ 	.word	0x00000000


	//----- nvinfo : EIATTR_MIN_STACK_SIZE
	.align		4
.L_21:
        /*0084*/ 	.byte	0x04, 0x12
        /*0086*/ 	.short	(.L_23 - .L_22)
	.align		4
.L_22:
        /*0088*/ 	.word	index@(_Z17add_block_offsetsPfPKfii)
        /*008c*/ 	.word	0x00000000
.L_23:


//--------------------- .nv.compat                --------------------------
	.section	.nv.compat,"",@"SHT_CUDA_COMPAT_INFO"
	.align	4
        /*0000*/ 	.byte	0x02, 0x09, 0x00, 0x00, 0x02, 0x02, 0x01, 0x00, 0x02, 0x05, 0x05, 0x00, 0x03, 0x07, 0x01, 0x01
        /*0010*/ 	.byte	0x02, 0x03, 0x00, 0x00, 0x02, 0x06, 0x01, 0x00, 0x04, 0x0b, 0x08, 0x00, 0x09, 0x00, 0x00, 0x00
        /*0020*/ 	.byte	0x00, 0x00, 0x00, 0x00


//--------------------- .nv.info._Z20block_exclusive_scanILi1024EEvPKfPfS2_i --------------------------
	.section	.nv.info._Z20block_exclusive_scanILi1024EEvPKfPfS2_i,"",@"SHT_CUDA_INFO"
	.sectionflags	@""
	.align	4


	//----- nvinfo : EIATTR_CUDA_API_VERSION
	.align		4
        /*0000*/ 	.byte	0x04, 0x37
        /*0002*/ 	.short	(.L_25 - .L_24)
.L_24:
        /*0004*/ 	.word	0x00000082


	//----- nvinfo : EIATTR_KPARAM_INFO
	.align		4
.L_25:
        /*0008*/ 	.byte	0x04, 0x17
        /*000a*/ 	.short	(.L_27 - .L_26)
.L_26:
        /*000c*/ 	.word	0x00000000
        /*0010*/ 	.short	0x0003
        /*0012*/ 	.short	0x0018
        /*0014*/ 	.byte	0x00, 0xf0, 0x11, 0x00


	//----- nvinfo : EIATTR_KPARAM_INFO
	.align		4
.L_27:
        /*0018*/ 	.byte	0x04, 0x17
        /*001a*/ 	.short	(.L_29 - .L_28)
.L_28:
        /*001c*/ 	.word	0x00000000
        /*0020*/ 	.short	0x0002
        /*0022*/ 	.short	0x0010
        /*0024*/ 	.byte	0x00, 0xf5, 0x21, 0x00


	//----- nvinfo : EIATTR_KPARAM_INFO
	.align		4
.L_29:
        /*0028*/ 	.byte	0x04, 0x17
        /*002a*/ 	.short	(.L_31 - .L_30)
.L_30:
        /*002c*/ 	.word	0x00000000
        /*0030*/ 	.short	0x0001
        /*0032*/ 	.short	0x0008
        /*0034*/ 	.byte	0x00, 0xf5, 0x21, 0x00


	//----- nvinfo : EIATTR_KPARAM_INFO
	.align		4
.L_31:
        /*0038*/ 	.byte	0x04, 0x17
        /*003a*/ 	.short	(.L_33 - .L_32)
.L_32:
        /*003c*/ 	.word	0x00000000
        /*0040*/ 	.short	0x0000
        /*0042*/ 	.short	0x0000
        /*0044*/ 	.byte	0x00, 0xf5, 0x21, 0x00


	//----- nvinfo : EIATTR_SPARSE_MMA_MASK
	.align		4
.L_33:
        /*0048*/ 	.byte	0x03, 0x50
        /*004a*/ 	.short	0x0000


	//----- nvinfo : EIATTR_MAXREG_COUNT
	.align		4
        /*004c*/ 	.byte	0x03, 0x1b
        /*004e*/ 	.short	0x00ff


	//----- nvinfo : EIATTR_NUM_BARRIERS
	.align		4
        /*0050*/ 	.byte	0x02, 0x4c
        /*0052*/ 	.byte	0x01
	.zero		1


	//----- nvinfo : EIATTR_MERCURY_ISA_VERSION
	.align		4
        /*0054*/ 	.byte	0x03, 0x5f
        /*0056*/ 	.short	0x0101


	//----- nvinfo : EIATTR_VRC_CTA_INIT_COUNT
	.align		4
        /*0058*/ 	.byte	0x02, 0x4a
	.zero		1
	.zero		1


	//----- nvinfo : EIATTR_EXIT_INSTR_OFFSETS
	.align		4
        /*005c*/ 	.byte	0x04, 0x1c
        /*005e*/ 	.short	(.L_35 - .L_34)


	//   ....[0]....
.L_34:
        /*0060*/ 	.word	0x00000c20


	//   ....[1]....
        /*0064*/ 	.word	0x00000c50


	//----- nvinfo : EIATTR_CRS_STACK_SIZE
	.align		4
.L_35:
        /*0068*/ 	.byte	0x04, 0x1e
        /*006a*/ 	.short	(.L_37 - .L_36)
.L_36:
        /*006c*/ 	.word	0x00000000


	//----- nvinfo : EIATTR_CBANK_PARAM_SIZE
	.align		4
.L_37:
        /*0070*/ 	.byte	0x03, 0x19
        /*0072*/ 	.short	0x001c


	//----- nvinfo : EIATTR_PARAM_CBANK
	.align		4
        /*0074*/ 	.byte	0x04, 0x0a
        /*0076*/ 	.short	(.L_39 - .L_38)
	.align		4
.L_38:
        /*0078*/ 	.word	index@(.nv.constant0._Z20block_exclusive_scanILi1024EEvPKfPfS2_i)
        /*007c*/ 	.short	0x0380
        /*007e*/ 	.short	0x001c


	//----- nvinfo : EIATTR_SW_WAR
	.align		4
.L_39:
        /*0080*/ 	.byte	0x04, 0x36
        /*0082*/ 	.short	(.L_41 - .L_40)
.L_40:
        /*0084*/ 	.word	0x00000008
.L_41:


//--------------------- .nv.info._Z20block_exclusive_scanILi512EEvPKfPfS2_i --------------------------
	.section	.nv.info._Z20block_exclusive_scanILi512EEvPKfPfS2_i,"",@"SHT_CUDA_INFO"
	.sectionflags	@""
	.align	4


	//----- nvinfo : EIATTR_CUDA_API_VERSION
	.align		4
        /*0000*/ 	.byte	0x04, 0x37
        /*0002*/ 	.short	(.L_43 - .L_42)
.L_42:
        /*0004*/ 	.word	0x00000082


	//----- nvinfo : EIATTR_KPARAM_INFO
	.align		4
.L_43:
        /*0008*/ 	.byte	0x04, 0x17
        /*000a*/ 	.short	(.L_45 - .L_44)
.L_44:
        /*000c*/ 	.word	0x00000000
        /*0010*/ 	.short	0x0003
        /*0012*/ 	.short	0x0018
        /*0014*/ 	.byte	0x00, 0xf0, 0x11, 0x00


	//----- nvinfo : EIATTR_KPARAM_INFO
	.align		4
.L_45:
        /*0018*/ 	.byte	0x04, 0x17
        /*001a*/ 	.short	(.L_47 - .L_46)
.L_46:
        /*001c*/ 	.word	0x00000000
        /*0020*/ 	.short	0x0002
        /*0022*/ 	.short	0x0010
        /*0024*/ 	.byte	0x00, 0xf5, 0x21, 0x00


	//----- nvinfo : EIATTR_KPARAM_INFO
	.align		4
.L_47:
        /*0028*/ 	.byte	0x04, 0x17
        /*002a*/ 	.short	(.L_49 - .L_48)
.L_48:
        /*002c*/ 	.word	0x00000000
        /*0030*/ 	.short	0x0001
        /*0032*/ 	.short	0x0008
        /*0034*/ 	.byte	0x00, 0xf5, 0x21, 0x00


	//----- nvinfo : EIATTR_KPARAM_INFO
	.align		4
.L_49:
        /*0038*/ 	.byte	0x04, 0x17
        /*003a*/ 	.short	(.L_51 - .L_50)
.L_50:
        /*003c*/ 	.word	0x00000000
        /*0040*/ 	.short	0x0000
        /*0042*/ 	.short	0x0000
        /*0044*/ 	.byte	0x00, 0xf5, 0x21, 0x00


	//----- nvinfo : EIATTR_SPARSE_MMA_MASK
	.align		4
.L_51:
        /*0048*/ 	.byte	0x03, 0x50
        /*004a*/ 	.short	0x0000


	//----- nvinfo : EIATTR_MAXREG_COUNT
	.align		4
        /*004c*/ 	.byte	0x03, 0x1b
        /*004e*/ 	.short	0x00ff


	//----- nvinfo : EIATTR_NUM_BARRIERS
	.align		4
        /*0050*/ 	.byte	0x02, 0x4c
        /*0052*/ 	.byte	0x01
	.zero		1


	//----- nvinfo : EIATTR_MERCURY_ISA_VERSION
	.align		4
        /*0054*/ 	.byte	0x03, 0x5f
        /*0056*/ 	.short	0x0101


	//----- nvinfo : EIATTR_VRC_CTA_INIT_COUNT
	.align		4
        /*0058*/ 	.byte	0x02, 0x4a
	.zero		1
	.zero		1


	//----- nvinfo : EIATTR_EXIT_INSTR_OFFSETS
	.align		4
        /*005c*/ 	.byte	0x04, 0x1c
        /*005e*/ 	.short	(.L_53 - .L_52)


	//   ....[0]....
.L_52:
        /*0060*/ 	.word	0x00000b20


	//   ....[1]....
        /*0064*/ 	.word	0x00000b50


	//----- nvinfo : EIATTR_CRS_STACK_SIZE
	.align		4
.L_53:
        /*0068*/ 	.byte	0x04, 0x1e
        /*006a*/ 	.short	(.L_55 - .L_54)
.L_54:
        /*006c*/ 	.word	0x00000000


	//----- nvinfo : EIATTR_CBANK_PARAM_SIZE
	.align		4
.L_55:
        /*0070*/ 	.byte	0x03, 0x19
        /*0072*/ 	.short	0x001c


	//----- nvinfo : EIATTR_PARAM_CBANK
	.align		4
        /*0074*/ 	.byte	0x04, 0x0a
        /*0076*/ 	.short	(.L_57 - .L_56)
	.align		4
.L_56:
        /*0078*/ 	.word	index@(.nv.constant0._Z20block_exclusive_scanILi512EEvPKfPfS2_i)
        /*007c*/ 	.short	0x0380
        /*007e*/ 	.short	0x001c


	//----- nvinfo : EIATTR_SW_WAR
	.align		4
.L_57:
        /*0080*/ 	.byte	0x04, 0x36
        /*0082*/ 	.short	(.L_59 - .L_58)
.L_58:
        /*0084*/ 	.word	0x00000008
.L_59:


//--------------------- .nv.info._Z20block_exclusive_scanILi256EEvPKfPfS2_i --------------------------
	.section	.nv.info._Z20block_exclusive_scanILi256EEvPKfPfS2_i,"",@"SHT_CUDA_INFO"
	.sectionflags	@""
	.align	4


	//----- nvinfo : EIATTR_CUDA_API_VERSION
	.align		4
        /*0000*/ 	.byte	0x04, 0x37
        /*0002*/ 	.short	(.L_61 - .L_60)
.L_60:
        /*0004*/ 	.word	0x00000082


	//----- nvinfo : EIATTR_KPARAM_INFO
	.align		4
.L_61:
        /*0008*/ 	.byte	0x04, 0x17
        /*000a*/ 	.short	(.L_63 - .L_62)
.L_62:
        /*000c*/ 	.word	0x00000000
        /*0010*/ 	.short	0x0003
        /*0012*/ 	.short	0x0018
        /*0014*/ 	.byte	0x00, 0xf0, 0x11, 0x00


	//----- nvinfo : EIATTR_KPARAM_INFO
	.align		4
.L_63:
        /*0018*/ 	.byte	0x04, 0x17
        /*001a*/ 	.short	(.L_65 - .L_64)
.L_64:
        /*001c*/ 	.word	0x00000000
        /*0020*/ 	.short	0x0002
        /*0022*/ 	.short	0x0010
        /*0024*/ 	.byte	0x00, 0xf5, 0x21, 0x00


	//----- nvinfo : EIATTR_KPARAM_INFO
	.align		4
.L_65:
        /*0028*/ 	.byte	0x04, 0x17
        /*002a*/ 	.short	(.L_67 - .L_66)
.L_66:
        /*002c*/ 	.word	0x00000000
        /*0030*/ 	.short	0x0001
        /*0032*/ 	.short	0x0008
        /*0034*/ 	.byte	0x00, 0xf5, 0x21, 0x00


	//----- nvinfo : EIATTR_KPARAM_INFO
	.align		4
.L_67:
        /*0038*/ 	.byte	0x04, 0x17
        /*003a*/ 	.short	(.L_69 - .L_68)
.L_68:
        /*003c*/ 	.word	0x00000000
        /*0040*/ 	.short	0x0000
        /*0042*/ 	.short	0x0000
        /*0044*/ 	.byte	0x00, 0xf5, 0x21, 0x00


	//----- nvinfo : EIATTR_SPARSE_MMA_MASK
	.align		4
.L_69:
        /*0048*/ 	.byte	0x03, 0x50
        /*004a*/ 	.short	0x0000


	//----- nvinfo : EIATTR_MAXREG_COUNT
	.align		4
        /*004c*/ 	.byte	0x03, 0x1b
        /*004e*/ 	.short	0x00ff


	//----- nvinfo : EIATTR_NUM_BARRIERS
	.align		4
        /*0050*/ 	.byte	0x02, 0x4c
        /*0052*/ 	.byte	0x01
	.zero		1


	//----- nvinfo : EIATTR_MERCURY_ISA_VERSION
	.align		4
        /*0054*/ 	.byte	0x03, 0x5f
        /*0056*/ 	.short	0x0101


	//----- nvinfo : EIATTR_VRC_CTA_INIT_COUNT
	.align		4
        /*0058*/ 	.byte	0x02, 0x4a
	.zero		1
	.zero		1


	//----- nvinfo : EIATTR_EXIT_INSTR_OFFSETS
	.align		4
        /*005c*/ 	.byte	0x04, 0x1c
        /*005e*/ 	.short	(.L_71 - .L_70)


	//   ....[0]....
.L_70:
        /*0060*/ 	.word	0x00000a20


	//   ....[1]....
        /*0064*/ 	.word	0x00000a50


	//----- nvinfo : EIATTR_CRS_STACK_SIZE
	.align		4
.L_71:
        /*0068*/ 	.byte	0x04, 0x1e
        /*006a*/ 	.short	(.L_73 - .L_72)
.L_72:
        /*006c*/ 	.word	0x00000000


	//----- nvinfo : EIATTR_CBANK_PARAM_SIZE
	.align		4
.L_73:
        /*0070*/ 	.byte	0x03, 0x19
        /*0072*/ 	.short	0x001c


	//----- nvinfo : EIATTR_PARAM_CBANK
	.align		4
        /*0074*/ 	.byte	0x04, 0x0a
        /*0076*/ 	.short	(.L_75 - .L_74)
	.align		4
.L_74:
        /*0078*/ 	.word	index@(.nv.constant0._Z20block_exclusive_scanILi256EEvPKfPfS2_i)
        /*007c*/ 	.short	0x0380
        /*007e*/ 	.short	0x001c


	//----- nvinfo : EIATTR_SW_WAR
	.align		4
.L_75:
        /*0080*/ 	.byte	0x04, 0x36
        /*0082*/ 	.short	(.L_77 - .L_76)
.L_76:
        /*0084*/ 	.word	0x00000008
.L_77:


//--------------------- .nv.info._Z17add_block_offsetsPfPKfii --------------------------
	.section	.nv.info._Z17add_block_offsetsPfPKfii,"",@"SHT_CUDA_INFO"
	.sectionflags	@""
	.align	4


	//----- nvinfo : EIATTR_CUDA_API_VERSION
	.align		4
        /*0000*/ 	.byte	0x04, 0x37
        /*0002*/ 	.short	(.L_79 - .L_78)
.L_78:
        /*0004*/ 	.word	0x00000082


	//----- nvinfo : EIATTR_KPARAM_INFO
	.align		4
.L_79:
        /*0008*/ 	.byte	0x04, 0x17
        /*000a*/ 	.short	(.L_81 - .L_80)
.L_80:
        /*000c*/ 	.word	0x00000000
        /*0010*/ 	.short	0x0003
        /*0012*/ 	.short	0x0014
        /*0014*/ 	.byte	0x00, 0xf0, 0x11, 0x00


	//----- nvinfo : EIATTR_KPARAM_INFO
	.align		4
.L_81:
        /*0018*/ 	.byte	0x04, 0x17
        /*001a*/ 	.short	(.L_83 - .L_82)
.L_82:
        /*001c*/ 	.word	0x00000000
        /*0020*/ 	.short	0x0002
        /*0022*/ 	.short	0x0010
        /*0024*/ 	.byte	0x00, 0xf0, 0x11, 0x00


	//----- nvinfo : EIATTR_KPARAM_INFO
	.align		4
.L_83:
        /*0028*/ 	.byte	0x04, 0x17
        /*002a*/ 	.short	(.L_85 - .L_84)
.L_84:
        /*002c*/ 	.word	0x00000000
        /*0030*/ 	.short	0x0001
        /*0032*/ 	.short	0x0008
        /*0034*/ 	.byte	0x00, 0xf5, 0x21, 0x00


	//----- nvinfo : EIATTR_KPARAM_INFO
	.align		4
.L_85:
        /*0038*/ 	.byte	0x04, 0x17
        /*003a*/ 	.short	(.L_87 - .L_86)
.L_86:
        /*003c*/ 	.word	0x00000000
        /*0040*/ 	.short	0x0000
        /*0042*/ 	.short	0x0000
        /*0044*/ 	.byte	0x00, 0xf5, 0x21, 0x00


	//----- nvinfo : EIATTR_SPARSE_MMA_MASK
	.align		4
.L_87:
        /*0048*/ 	.byte	0x03, 0x50
        /*004a*/ 	.short	0x0000


	//----- nvinfo : EIATTR_MAXREG_COUNT
	.align		4
        /*004c*/ 	.byte	0x03, 0x1b
        /*004e*/ 	.short	0x00ff


	//----- nvinfo : EIATTR_MERCURY_ISA_VERSION
	.align		4
        /*0050*/ 	.byte	0x03, 0x5f
        /*0052*/ 	.short	0x0101


	//----- nvinfo : EIATTR_VRC_CTA_INIT_COUNT
	.align		4
        /*0054*/ 	.byte	0x02, 0x4a
	.zero		1
	.zero		1


	//----- nvinfo : EIATTR_EXIT_INSTR_OFFSETS
	.align		4
        /*0058*/ 	.byte	0x04, 0x1c
        /*005a*/ 	.short	(.L_89 - .L_88)


	//   ....[0]....
.L_88:
        /*005c*/ 	.word	0x00000070


	//   ....[1]....
        /*0060*/ 	.word	0x00000290


	//----- nvinfo : EIATTR_CBANK_PARAM_SIZE
	.align		4
.L_89:
        /*0064*/ 	.byte	0x03, 0x19
        /*0066*/ 	.short	0x0018


	//----- nvinfo : EIATTR_PARAM_CBANK
	.align		4
        /*0068*/ 	.byte	0x04, 0x0a
        /*006a*/ 	.short	(.L_91 - .L_90)
	.align		4
.L_90:
        /*006c*/ 	.word	index@(.nv.constant0._Z17add_block_offsetsPfPKfii)
        /*0070*/ 	.short	0x0380
        /*0072*/ 	.short	0x0018


	//----- nvinfo : EIATTR_SW_WAR
	.align		4
.L_91:
        /*0074*/ 	.byte	0x04, 0x36
        /*0076*/ 	.short	(.L_93 - .L_92)
.L_92:
        /*0078*/ 	.word	0x00000008
.L_93:


//--------------------- .nv.callgraph             --------------------------
	.section	.nv.callgraph,"",@"SHT_CUDA_CALLGRAPH"
	.align	4
	.sectionentsize	8
	.align		4
        /*0000*/ 	.word	0x00000000
	.align		4
        /*0004*/ 	.word	0xffffffff
	.align		4
        /*0008*/ 	.word	0x00000000
	.align		4
        /*000c*/ 	.word	0xfffffffe
	.align		4
        /*0010*/ 	.word	0x00000000
	.align		4
        /*0014*/ 	.word	0xfffffffd
	.align		4
        /*0018*/ 	.word	0x00000000
	.align		4
        /*001c*/ 	.word	0xfffffffc


//--------------------- .text._Z20block_exclusive_scanILi1024EEvPKfPfS2_i --------------------------
	.section	.text._Z20block_exclusive_scanILi1024EEvPKfPfS2_i,"ax",@progbits
	.align	128
        .global         _Z20block_exclusive_scanILi1024EEvPKfPfS2_i
        .type           _Z20block_exclusive_scanILi1024EEvPKfPfS2_i,@function
        .size           _Z20block_exclusive_scanILi1024EEvPKfPfS2_i,(.L_x_10 - _Z20block_exclusive_scanILi1024EEvPKfPfS2_i)
        .other          _Z20block_exclusive_scanILi1024EEvPKfPfS2_i,@"STO_CUDA_ENTRY STV_DEFAULT"
_Z20block_exclusive_scanILi1024EEvPKfPfS2_i:
.text._Z20block_exclusive_scanILi1024EEvPKfPfS2_i:
[----:B------:R-:W-:Y:S01]  /*0000*/  LDC R1, c[0x0][0x37c] ;  /* 0x0000df00ff017b82 */ /* 0x000fe20000000800 */
[----:B------:R-:W0:Y:S01]  /*0010*/  S2R R4, SR_CTAID.X ;  /* 0x0000000000047919 */ /* 0x000e220000002500 */
[----:B------:R-:W1:Y:S06]  /*0020*/  LDCU UR4, c[0x0][0x398] ;  /* 0x00007300ff0477ac */ /* 0x000e6c0008000800 */
[----:B------:R-:W2:Y:S01]  /*0030*/  LDC.64 R6, c[0x0][0x380] ;  /* 0x0000e000ff067b82 */ /* 0x000ea20000000a00 */
[----:B------:R-:W-:Y:S01]  /*0040*/  HFMA2 R8, -RZ, RZ, 0, 0 ;  /* 0x00000000ff087431 */ /* 0x000fe200000001ff */
[----:B------:R-:W3:Y:S01]  /*0050*/  S2R R2, SR_TID.X ;  /* 0x0000000000027919 */ /* 0x000ee20000002100 */
[----:B------:R-:W4:Y:S01]  /*0060*/  LDCU.64 UR6, c[0x0][0x358] ;  /* 0x00006b00ff0677ac */ /* 0x000f220008000a00 */
[----:B------:R-:W-:Y:S01]  /*0070*/  IMAD.MOV.U32 R10, RZ, RZ, RZ ;  /* 0x000000ffff0a7224 */ /* 0x000fe200078e00ff */
[----:B0-----:R-:W-:-:S04]  /*0080*/  SHF.L.U32 R3, R4, 0xb, RZ ;  /* 0x0000000b04037819 */ /* 0x001fc800000006ff */
[----:B---3--:R-:W-:-:S04]  /*0090*/  LOP3.LUT R0, R3, R2, RZ, 0xfc, !PT ;  /* 0x0000000203007212 */ /* 0x008fc800078efcff */
[C---:B------:R-:W-:Y:S01]  /*00a0*/  LOP3.LUT R3, R0.reuse, 0x400, RZ, 0xfc, !PT ;  /* 0x0000040000037812 */ /* 0x040fe200078efcff */
[C---:B--2---:R-:W-:Y:S01]  /*00b0*/  IMAD.WIDE R6, R0.reuse, 0x4, R6 ;  /* 0x0000000400067825 */ /* 0x044fe200078e0206 */
[----:B-1----:R-:W-:Y:S02]  /*00c0*/  ISETP.GE.AND P0, PT, R0, UR4, PT ;  /* 0x0000000400007c0c */ /* 0x002fe4000bf06270 */
[----:B------:R-:W-:-:S11]  /*00d0*/  ISETP.GE.AND P1, PT, R3, UR4, PT ;  /* 0x0000000403007c0c */ /* 0x000fd6000bf26270 */
[----:B----4-:R-:W2:Y:S01]  /*00e0*/  @!P0 LDG.E.CONSTANT R8, desc[UR6][R6.64] ;  /* 0x0000000606088981 */ /* 0x010ea2000c1e9900 */
[----:B------:R-:W0:Y:S01]  /*00f0*/  S2UR UR5, SR_CgaCtaId ;  /* 0x00000000000579c3 */ /* 0x000e220000008800 */
[----:B------:R-:W-:Y:S01]  /*0100*/  UMOV UR4, 0x400 ;  /* 0x0000040000047882 */ /* 0x000fe20000000000 */
[----:B------:R-:W-:Y:S01]  /*0110*/  P2R R16, PR, RZ, 0x2 ;  /* 0x00000002ff107803 */ /* 0x000fe20000000000 */
[----:B------:R1:W3:Y:S01]  /*0120*/  @!P1 LDG.E.CONSTANT R10, desc[UR6][R6.64+0x1000] ;  /* 0x00100006060a9981 */ /* 0x0002e2000c1e9900 */
[----:B0-----:R-:W-:-:S06]  /*0130*/  ULEA UR4, UR5, UR4, 0x18 ;  /* 0x0000000405047291 */ /* 0x001fcc000f8ec0ff */
[----:B------:R-:W-:-:S04]  /*0140*/  LEA R3, R2, UR4, 0x2 ;  /* 0x0000000402037c11 */ /* 0x000fc8000f8e10ff */
[C---:B------:R-:W-:Y:S02]  /*0150*/  LEA R9, R2.reuse, R3, 0x2 ;  /* 0x0000000302097211 */ /* 0x040fe400078e10ff */
[----:B------:R-:W-:-:S04]  /*0160*/  ISETP.GT.U32.AND P1, PT, R2, 0x1ff, PT ;  /* 0x000001ff0200780c */ /* 0x000fc80003f24070 */
[----:B-1----:R-:W-:Y:S02]  /*0170*/  P2R R6, PR, RZ, 0x2 ;  /* 0x00000002ff067803 */ /* 0x002fe40000000000 */
[----:B------:R-:W-:Y:S01]  /*0180*/  ISETP.GT.U32.AND P2, PT, R2, 0xff, PT ;  /* 0x000000ff0200780c */ /* 0x000fe20003f44070 */
[----:B--2---:R-:W-:Y:S04]  /*0190*/  STS [R3], R8 ;  /* 0x0000000803007388 */ /* 0x004fe80000000800 */
[----:B---3--:R-:W-:Y:S01]  /*01a0*/  STS [R3+0x1000], R10 ;  /* 0x0010000a03007388 */ /* 0x008fe20000000800 */
[----:B------:R-:W-:Y:S06]  /*01b0*/  BAR.SYNC.DEFER_BLOCKING 0x0 ;  /* 0x0000000000007b1d */ /* 0x000fec0000010000 */
[----:B------:R-:W-:Y:S04]  /*01c0*/  LDS R5, [R9] ;  /* 0x0000000009057984 */ /* 0x000fe80000000800 */
[----:B------:R-:W0:Y:S02]  /*01d0*/  LDS R12, [R9+0x4] ;  /* 0x00000400090c7984 */ /* 0x000e240000000800 */
[----:B0-----:R-:W-:-:S05]  /*01e0*/  FADD R12, R5, R12 ;  /* 0x0000000c050c7221 */ /* 0x001fca0000000000 */
[----:B------:R-:W-:Y:S01]  /*01f0*/  STS [R9+0x4], R12 ;  /* 0x0000040c09007388 */ /* 0x000fe20000000800 */
[C---:B------:R-:W-:Y:S01]  /*0200*/  LEA R5, R2.reuse, UR4, 0x4 ;  /* 0x0000000402057c11 */ /* 0x040fe2000f8e20ff */
[----:B------:R-:W-:Y:S06]  /*0210*/  BAR.SYNC.DEFER_BLOCKING 0x0 ;  /* 0x0000000000007b1d */ /* 0x000fec0000010000 */
[----:B------:R-:W-:Y:S04]  /*0220*/  @!P1 LDS R6, [R5+0x4] ;  /* 0x0000040005069984 */ /* 0x000fe80000000800 */
[----:B------:R-:W0:Y:S01]  /*0230*/  @!P1 LDS R7, [R5+0xc] ;  /* 0x00000c0005079984 */ /* 0x000e220000000800 */
[----:B------:R-:W-:-:S05]  /*0240*/  LEA R8, R2, 0x8, 0x4 ;  /* 0x0000000802087811 */ /* 0x000fca00078e20ff */
[----:B------:R-:W-:Y:S02]  /*0250*/  IMAD.IADD R8, R8, 0x1, R5 ;  /* 0x0000000108087824 */ /* 0x000fe400078e0205 */
[----:B0-----:R-:W-:-:S05]  /*0260*/  @!P1 FADD R10, R6, R7 ;  /* 0x00000007060a9221 */ /* 0x001fca0000000000 */
[----:B------:R-:W-:Y:S01]  /*0270*/  @!P1 STS [R5+0xc], R10 ;  /* 0x00000c0a05009388 */ /* 0x000fe20000000800 */
[----:B------:R-:W-:Y:S06]  /*0280*/  BAR.SYNC.DEFER_BLOCKING 0x0 ;  /* 0x0000000000007b1d */ /* 0x000fec0000010000 */
[----:B------:R-:W-:Y:S04]  /*0290*/  @!P2 LDS R11, [R8+0x4] ;  /* 0x00000400080ba984 */ /* 0x000fe80000000800 */
[----:B------:R-:W0:Y:S01]  /*02a0*/  @!P2 LDS R12, [R8+0x14] ;  /* 0x00001400080ca984 */ /* 0x000e220000000800 */
[----:B------:R-:W-:-:S02]  /*02b0*/  ISETP.GT.U32.AND P1, PT, R2, 0x7f, PT ;  /* 0x0000007f0200780c */ /* 0x000fc40003f24070 */
[----:B------:R-:W-:Y:S02]  /*02c0*/  P2R R6, PR, RZ, 0x4 ;  /* 0x00000004ff067803 */ /* 0x000fe40000000000 */
[----:B------:R-:W-:Y:S02]  /*02d0*/  LEA R6, R2, 0x1, 0x1 ;  /* 0x0000000102067811 */ /* 0x000fe400078e08ff */
[----:B------:R-:W-:Y:S02]  /*02e0*/  IADD3 R7, PT, PT, R5, 0x8, RZ ;  /* 0x0000000805077810 */ /* 0x000fe40007ffe0ff */
[----:B------:R-:W-:-:S03]  /*02f0*/  P2R R9, PR, RZ, 0x2 ;  /* 0x00000002ff097803 */ /* 0x000fc60000000000 */
[----:B------:R-:W-:Y:S02]  /*0300*/  IMAD R9, R6, 0x18, R7 ;  /* 0x0000001806097824 */ /* 0x000fe400078e0207 */
[----:B0-----:R-:W-:-:S05]  /*0310*/  @!P2 FADD R11, R11, R12 ;  /* 0x0000000c0b0ba221 */ /* 0x001fca0000000000 */
[----:B------:R-:W-:Y:S01]  /*0320*/  @!P2 STS [R8+0x14], R11 ;  /* 0x0000140b0800a388 */ /* 0x000fe20000000800 */
[----:B------:R-:W-:Y:S06]  /*0330*/  BAR.SYNC.DEFER_BLOCKING 0x0 ;  /* 0x0000000000007b1d */ /* 0x000fec0000010000 */
[----:B------:R-:W-:Y:S04]  /*0340*/  @!P1 LDS R10, [R9+-0x4] ;  /* 0xfffffc00090a9984 */ /* 0x000fe80000000800 */
[----:B------:R-:W0:Y:S01]  /*0350*/  @!P1 LDS R13, [R9+0x1c] ;  /* 0x00001c00090d9984 */ /* 0x000e220000000800 */
[----:B------:R-:W-:Y:S01]  /*0360*/  ISETP.GT.U32.AND P2, PT, R2, 0x3f, PT ;  /* 0x0000003f0200780c */ /* 0x000fe20003f44070 */
[----:B0-----:R-:W-:-:S05]  /*0370*/  @!P1 FADD R12, R10, R13 ;  /* 0x0000000d0a0c9221 */ /* 0x001fca0000000000 */
[----:B------:R-:W-:Y:S01]  /*0380*/  @!P1 STS [R9+0x1c], R12 ;  /* 0x00001c0c09009388 */ /* 0x000fe20000000800 */
[----:B------:R-:W-:Y:S01]  /*0390*/  IMAD R10, R6, 0x38, R7 ;  /* 0x00000038060a7824 */ /* 0x000fe200078e0207 */
[----:B------:R-:W-:Y:S06]  /*03a0*/  BAR.SYNC.DEFER_BLOCKING 0x0 ;  /* 0x0000000000007b1d */ /* 0x000fec0000010000 */
[----:B------:R-:W-:Y:S04]  /*03b0*/  @!P2 LDS R13, [R10+-0x4] ;  /* 0xfffffc000a0da984 */ /* 0x000fe80000000800 */
[----:B------:R-:W0:Y:S01]  /*03c0*/  @!P2 LDS R14, [R10+0x3c] ;  /* 0x00003c000a0ea984 */ /* 0x000e220000000800 */
[----:B------:R-:W-:-:S02]  /*03d0*/  ISETP.GT.U32.AND P1, PT, R2, 0x1f, PT ;  /* 0x0000001f0200780c */ /* 0x000fc40003f24070 */
[----:B------:R-:W-:Y:S01]  /*03e0*/  P2R R11, PR, RZ, 0x4 ;  /* 0x00000004ff0b7803 */ /* 0x000fe20000000000 */
[----:B------:R-:W-:Y:S02]  /*03f0*/  IMAD R11, R6, 0x78, R7 ;  /* 0x00000078060b7824 */ /* 0x000fe400078e0207 */
[----:B0-----:R-:W-:-:S05]  /*0400*/  @!P2 FADD R13, R13, R14 ;  /* 0x0000000e0d0da221 */ /* 0x001fca0000000000 */
[----:B------:R-:W-:Y:S01]  /*0410*/  @!P2 STS [R10+0x3c], R13 ;  /* 0x00003c0d0a00a388 */ /* 0x000fe20000000800 */
[----:B------:R-:W-:Y:S06]  /*0420*/  BAR.SYNC.DEFER_BLOCKING 0x0 ;  /* 0x0000000000007b1d */ /* 0x000fec0000010000 */
[----:B------:R-:W-:Y:S04]  /*0430*/  @!P1 LDS R14, [R11+-0x4] ;  /* 0xfffffc000b0e9984 */ /* 0x000fe80000000800 */
[----:B------:R-:W0:Y:S01]  /*0440*/  @!P1 LDS R15, [R11+0x7c] ;  /* 0x00007c000b0f9984 */ /* 0x000e220000000800 */
[----:B------:R-:W-:Y:S01]  /*0450*/  ISETP.GT.U32.AND P2, PT, R2, 0xf, PT ;  /* 0x0000000f0200780c */ /* 0x000fe20003f44070 */
[----:B------:R-:W-:-:S02]  /*0460*/  IMAD R12, R6, 0xf8, R7 ;  /* 0x000000f8060c7824 */ /* 0x000fc400078e0207 */
        /* <DEDUP_REMOVED lines=15> */
[--C-:B------:R-:W-:Y:S01]  /*0560*/  IMAD R14, R6, 0x3f8, R7.reuse ;  /* 0x000003f8060e7824 */ /* 0x100fe200078e0207 */
        /* <DEDUP_REMOVED lines=10> */
[----:B------:R-:W-:Y:S01]  /*0610*/  ISETP.NE.AND P6, PT, R2, RZ, PT ;  /* 0x000000ff0200720c */ /* 0x000fe20003fc5270 */
[----:B------:R-:W-:Y:S01]  /*0620*/  BSSY.RECONVERGENT B0, `(.L_x_0) ;  /* 0x0000010000007945 */ /* 0x000fe20003800200 */
[----:B0-----:R-:W-:-:S05]  /*0630*/  @!P5 FADD R6, R6, R7 ;  /* 0x000000070606d221 */ /* 0x001fca0000000000 */
[----:B------:R0:W-:Y:S02]  /*0640*/  @!P5 STS [R15+0x7fc], R6 ;  /* 0x0007fc060f00d388 */ /* 0x0001e40000000800 */
[----:B0-----:R-:W-:Y:S01]  /*0650*/  P2R R6, PR, RZ, 0x40 ;  /* 0x00000040ff067803 */ /* 0x001fe20000000000 */
[----:B------:R-:W-:Y:S06]  /*0660*/  BAR.SYNC.DEFER_BLOCKING 0x0 ;  /* 0x0000000000007b1d */ /* 0x000fec0000010000 */
[----:B------:R-:W-:Y:S05]  /*0670*/  @P6 BRA `(.L_x_1) ;  /* 0x0000000000286947 */ /* 0x000fea0003800000 */
[----:B------:R-:W0:Y:S02]  /*0680*/  LDC.64 R6, c[0x0][0x390] ;  /* 0x0000e400ff067b82 */ /* 0x000e240000000a00 */
[----:B0-----:R-:W-:-:S04]  /*0690*/  ISETP.NE.U32.AND P6, PT, R6, RZ, PT ;  /* 0x000000ff0600720c */ /* 0x001fc80003fc5070 */
[----:B------:R-:W-:-:S13]  /*06a0*/  ISETP.NE.AND.EX P6, PT, R7, RZ, PT, P6 ;  /* 0x000000ff0700720c */ /* 0x000fda0003fc5360 */
[----:B------:R-:W-:Y:S01]  /*06b0*/  @P6 LDS R17, [UR4+0xffc] ;  /* 0x000ffc04ff116984 */ /* 0x000fe20008000800 */
[----:B------:R-:W0:Y:S03]  /*06c0*/  @P6 LDC.64 R6, c[0x0][0x390] ;  /* 0x0000e400ff066b82 */ /* 0x000e260000000a00 */
[----:B------:R-:W1:Y:S04]  /*06d0*/  @P6 LDS R18, [UR4+0x1ffc] ;  /* 0x001ffc04ff126984 */ /* 0x000e680008000800 */
[----:B------:R-:W-:Y:S01]  /*06e0*/  STS [UR4+0x1ffc], RZ ;  /* 0x001ffcffff007988 */ /* 0x000fe20008000804 */
[----:B0-----:R-:W-:-:S04]  /*06f0*/  @P6 IMAD.WIDE.U32 R6, R4, 0x4, R6 ;  /* 0x0000000404066825 */ /* 0x001fc800078e0006 */
[----:B-1----:R-:W-:-:S05]  /*0700*/  @P6 FADD R17, R17, R18 ;  /* 0x0000001211116221 */ /* 0x002fca0000000000 */
[----:B------:R0:W-:Y:S02]  /*0710*/  @P6 STG.E desc[UR6][R6.64], R17 ;  /* 0x0000001106006986 */ /* 0x0001e4000c101906 */
.L_x_1:
[----:B------:R-:W-:Y:S05]  /*0720*/  BSYNC.RECONVERGENT B0 ;  /* 0x0000000000007941 */ /* 0x000fea0003800200 */
.L_x_0:
[----:B------:R-:W-:Y:S01]  /*0730*/  BAR.SYNC.DEFER_BLOCKING 0x0 ;  /* 0x0000000000007b1d */ /* 0x000fe20000010000 */
[----:B------:R-:W-:-:S13]  /*0740*/  ISETP.NE.AND P6, PT, R2, RZ, PT ;  /* 0x000000ff0200720c */ /* 0x000fda0003fc5270 */
[----:B------:R-:W-:Y:S04]  /*0750*/  @!P6 LDS R4, [UR4+0xffc] ;  /* 0x000ffc04ff04e984 */ /* 0x000fe80008000800 */
[----:B0-----:R-:W0:Y:S02]  /*0760*/  @!P6 LDS R7, [UR4+0x1ffc] ;  /* 0x001ffc04ff07e984 */ /* 0x001e240008000800 */
[----:B0-----:R-:W-:Y:S02]  /*0770*/  @!P6 FADD R4, R4, R7 ;  /* 0x000000070404e221 */ /* 0x001fe40000000000 */
[----:B------:R-:W-:Y:S04]  /*0780*/  @!P6 STS [UR4+0xffc], R7 ;  /* 0x000ffc07ff00e988 */ /* 0x000fe80008000804 */
[----:B------:R-:W-:Y:S01]  /*0790*/  @!P6 STS [UR4+0x1ffc], R4 ;  /* 0x001ffc04ff00e988 */ /* 0x000fe20008000804 */
[----:B------:R-:W-:Y:S01]  /*07a0*/  BAR.SYNC.DEFER_BLOCKING 0x0 ;  /* 0x0000000000007b1d */ /* 0x000fe20000010000 */
[----:B------:R-:W-:-:S05]  /*07b0*/  ISETP.GT.U32.AND P6, PT, R2, 0x3f, PT ;  /* 0x0000003f0200780c */ /* 0x000fca0003fc4070 */
[----:B------:R-:W-:Y:S04]  /*07c0*/  @!P5 LDS R6, [R15+-0x4] ;  /* 0xfffffc000f06d984 */ /* 0x000fe80000000800 */
[----:B------:R-:W0:Y:S02]  /*07d0*/  @!P5 LDS R17, [R15+0x7fc] ;  /* 0x0007fc000f11d984 */ /* 0x000e240000000800 */
[----:B0-----:R-:W-:Y:S02]  /*07e0*/  @!P5 FADD R6, R6, R17 ;  /* 0x000000110606d221 */ /* 0x001fe40000000000 */
[----:B------:R-:W-:Y:S04]  /*07f0*/  @!P5 STS [R15+-0x4], R17 ;  /* 0xfffffc110f00d388 */ /* 0x000fe80000000800 */
[----:B------:R-:W-:Y:S01]  /*0800*/  @!P5 STS [R15+0x7fc], R6 ;  /* 0x0007fc060f00d388 */ /* 0x000fe20000000800 */
        /* <DEDUP_REMOVED lines=14> */
[----:B------:R-:W-:Y:S06]  /*08f0*/  BAR.SYNC.DEFER_BLOCKING 0x0 ;  /* 0x0000000000007b1d */ /* 0x000fec0000010000 */
[----:B------:R-:W-:Y:S04]  /*0900*/  @!P2 LDS R6, [R12+-0x4] ;  /* 0xfffffc000c06a984 */ /* 0x000fe80000000800 */
[----:B------:R-:W0:Y:S02]  /*0910*/  @!P2 LDS R15, [R12+0xfc] ;  /* 0x0000fc000c0fa984 */ /* 0x000e240000000800 */
[----:B0-----:R-:W-:-:S02]  /*0920*/  @!P2 FADD R17, R6, R15 ;  /* 0x0000000f0611a221 */ /* 0x001fc40000000000 */
        /* <DEDUP_REMOVED lines=14> */
[----:B------:R-:W-:Y:S01]  /*0a10*/  BAR.SYNC.DEFER_BLOCKING 0x0 ;  /* 0x0000000000007b1d */ /* 0x000fe20000010000 */
[----:B------:R-:W-:-:S05]  /*0a20*/  ISETP.NE.AND P6, PT, R16, RZ, PT ;  /* 0x000000ff1000720c */ /* 0x000fca0003fc5270 */
[----:B------:R-:W-:Y:S04]  /*0a30*/  @!P5 LDS R4, [R9+-0x4] ;  /* 0xfffffc000904d984 */ /* 0x000fe80000000800 */
[----:B------:R-:W0:Y:S02]  /*0a40*/  @!P5 LDS R12, [R9+0x1c] ;  /* 0x00001c00090cd984 */ /* 0x000e240000000800 */
[----:B0-----:R-:W-:Y:S02]  /*0a50*/  @!P5 FADD R4, R4, R12 ;  /* 0x0000000c0404d221 */ /* 0x001fe40000000000 */
[----:B------:R-:W-:Y:S04]  /*0a60*/  @!P5 STS [R9+-0x4], R12 ;  /* 0xfffffc0c0900d388 */ /* 0x000fe80000000800 */
[----:B------:R-:W-:Y:S01]  /*0a70*/  @!P5 STS [R9+0x1c], R4 ;  /* 0x00001c040900d388 */ /* 0x000fe20000000800 */
[----:B------:R-:W-:Y:S01]  /*0a80*/  BAR.SYNC.DEFER_BLOCKING 0x0 ;  /* 0x0000000000007b1d */ /* 0x000fe20000010000 */
[----:B------:R-:W-:-:S05]  /*0a90*/  ISETP.GT.U32.AND P5, PT, R2, 0x1ff, PT ;  /* 0x000001ff0200780c */ /* 0x000fca0003fa4070 */
[----:B------:R-:W-:Y:S04]  /*0aa0*/  @!P4 LDS R6, [R8+0x4] ;  /* 0x000004000806c984 */ /* 0x000fe80000000800 */
[----:B------:R-:W0:Y:S02]  /*0ab0*/  @!P4 LDS R7, [R8+0x14] ;  /* 0x000014000807c984 */ /* 0x000e240000000800 */
[----:B0-----:R-:W-:Y:S02]  /*0ac0*/  @!P4 FADD R11, R6, R7 ;  /* 0x00000007060bc221 */ /* 0x001fe40000000000 */
[----:B------:R0:W-:Y:S04]  /*0ad0*/  @!P4 STS [R8+0x4], R7 ;  /* 0x000004070800c388 */ /* 0x0001e80000000800 */
[----:B------:R-:W-:Y:S01]  /*0ae0*/  @!P4 STS [R8+0x14], R11 ;  /* 0x0000140b0800c388 */ /* 0x000fe20000000800 */
[----:B------:R-:W-:Y:S06]  /*0af0*/  BAR.SYNC.DEFER_BLOCKING 0x0 ;  /* 0x0000000000007b1d */ /* 0x000fec0000010000 */
[----:B------:R-:W1:Y:S01]  /*0b00*/  S2R R6, SR_TID.X ;  /* 0x0000000000067919 */ /* 0x000e620000002100 */
[----:B------:R-:W-:Y:S04]  /*0b10*/  @!P5 LDS R2, [R5+0x4] ;  /* 0x000004000502d984 */ /* 0x000fe80000000800 */
[----:B------:R-:W2:Y:S01]  /*0b20*/  @!P5 LDS R10, [R5+0xc] ;  /* 0x00000c00050ad984 */ /* 0x000ea20000000800 */
[----:B-1----:R-:W-:-:S02]  /*0b30*/  IMAD R12, R6, 0x4, R3 ;  /* 0x00000004060c7824 */ /* 0x002fc400078e0203 */
[----:B0-----:R-:W0:Y:S02]  /*0b40*/  LDC.64 R6, c[0x0][0x388] ;  /* 0x0000e200ff067b82 */ /* 0x001e240000000a00 */
[----:B0-----:R-:W-:-:S04]  /*0b50*/  IMAD.WIDE R6, R0, 0x4, R6 ;  /* 0x0000000400067825 */ /* 0x001fc800078e0206 */
[----:B--2---:R-:W-:Y:S01]  /*0b60*/  @!P5 FADD R2, R2, R10 ;  /* 0x0000000a0202d221 */ /* 0x004fe20000000000 */
[----:B------:R-:W-:Y:S04]  /*0b70*/  @!P5 STS [R5+0x4], R10 ;  /* 0x0000040a0500d388 */ /* 0x000fe80000000800 */
[----:B------:R-:W-:Y:S01]  /*0b80*/  @!P5 STS [R5+0xc], R2 ;  /* 0x00000c020500d388 */ /* 0x000fe20000000800 */
[----:B------:R-:W-:Y:S06]  /*0b90*/  BAR.SYNC.DEFER_BLOCKING 0x0 ;  /* 0x0000000000007b1d */ /* 0x000fec0000010000 */
[----:B------:R-:W-:Y:S04]  /*0ba0*/  LDS R4, [R12] ;  /* 0x000000000c047984 */ /* 0x000fe80000000800 */
[----:B------:R-:W0:Y:S02]  /*0bb0*/  LDS R9, [R12+0x4] ;  /* 0x000004000c097984 */ /* 0x000e240000000800 */
[----:B0-----:R-:W-:-:S02]  /*0bc0*/  FADD R4, R4, R9 ;  /* 0x0000000904047221 */ /* 0x001fc40000000000 */
[----:B------:R-:W-:Y:S04]  /*0bd0*/  STS [R12], R9 ;  /* 0x000000090c007388 */ /* 0x000fe80000000800 */
[----:B------:R-:W-:Y:S01]  /*0be0*/  STS [R12+0x4], R4 ;  /* 0x000004040c007388 */ /* 0x000fe20000000800 */
[----:B------:R-:W-:Y:S06]  /*0bf0*/  BAR.SYNC.DEFER_BLOCKING 0x0 ;  /* 0x0000000000007b1d */ /* 0x000fec0000010000 */
[----:B------:R-:W0:Y:S04]  /*0c00*/  @!P0 LDS R11, [R3] ;  /* 0x00000000030b8984 */ /* 0x000e280000000800 */
[----:B0-----:R0:W-:Y:S01]  /*0c10*/  @!P0 STG.E desc[UR6][R6.64], R11 ;  /* 0x0000000b06008986 */ /* 0x0011e2000c101906 */
[----:B------:R-:W-:Y:S05]  /*0c20*/  @P6 EXIT ;  /* 0x000000000000694d */ /* 0x000fea0003800000 */
[----:B------:R-:W1:Y:S04]  /*0c30*/  LDS R3, [R3+0x1000] ;  /* 0x0010000003037984 */ /* 0x000e680000000800 */
[----:B-1----:R-:W-:Y:S01]  /*0c40*/  STG.E desc[UR6][R6.64+0x1000], R3 ;  /* 0x0010000306007986 */ /* 0x002fe2000c101906 */
[----:B------:R-:W-:Y:S05]  /*0c50*/  EXIT ;  /* 0x000000000000794d */ /* 0x000fea0003800000 */
.L_x_2:
[----:B------:R-:W-:-:S00]  /*0c60*/  BRA `(.L_x_2) ;  /* 0xfffffffc00fc7947 */ /* 0x000fc0000383ffff */
[----:B------:R-:W-:-:S00]  /*0c70*/  NOP ;  /* 0x0000000000007918 */ /* 0x000fc00000000000 */
        /* <DEDUP_REMOVED lines=8> */
.L_x_10:


//--------------------- .text._Z20block_exclusive_scanILi512EEvPKfPfS2_i --------------------------
	.section	.text._Z20block_exclusive_scanILi512EEvPKfPfS2_i,"ax",@progbits
	.align	128
        .global         _Z20block_exclusive_scanILi512EEvPKfPfS2_i
        .type           _Z20block_exclusive_scanILi512EEvPKfPfS2_i,@function
        .size           _Z20block_exclusive_scanILi512EEvPKfPfS2_i,(.L_x_11 - _Z20block_exclusive_scanILi512EEvPKfPfS2_i)
        .other          _Z20block_exclusive_scanILi512EEvPKfPfS2_i,@"STO_CUDA_ENTRY STV_DEFAULT"
_Z20block_exclusive_scanILi512EEvPKfPfS2_i:
.text._Z20block_exclusive_scanILi512EEvPKfPfS2_i:
[----:B------:R-:W-:Y:S01]  /*0000*/  LDC R1, c[0x0][0x37c] ;  /* 0x0000df00ff017b82 */ /* 0x000fe20000000800 */
[----:B------:R-:W0:Y:S01]  /*0010*/  S2R R4, SR_CTAID.X ;  /* 0x0000000000047919 */ /* 0x000e220000002500 */
[----:B------:R-:W1:Y:S06]  /*0020*/  LDCU UR4, c[0x0][0x398] ;  /* 0x00007300ff0477ac */ /* 0x000e6c0008000800 */
[----:B------:R-:W2:Y:S01]  /*0030*/  LDC.64 R6, c[0x0][0x380] ;  /* 0x0000e000ff067b82 */ /* 0x000ea20000000a00 */
[----:B------:R-:W-:Y:S01]  /*0040*/  HFMA2 R10, -RZ, RZ, 0, 0 ;  /* 0x00000000ff0a7431 */ /* 0x000fe200000001ff */
[----:B------:R-:W3:Y:S01]  /*0050*/  S2R R2, SR_TID.X ;  /* 0x0000000000027919 */ /* 0x000ee20000002100 */
[----:B------:R-:W4:Y:S01]  /*0060*/  LDCU.64 UR6, c[0x0][0x358] ;  /* 0x00006b00ff0677ac */ /* 0x000f220008000a00 */
[----:B------:R-:W-:-:S02]  /*0070*/  IMAD.MOV.U32 R12, RZ, RZ, RZ ;  /* 0x000000ffff0c7224 */ /* 0x000fc400078e00ff */
[----:B0-----:R-:W-:-:S05]  /*0080*/  IMAD.SHL.U32 R3, R4, 0x400, RZ ;  /* 0x0000040004037824 */ /* 0x001fca00078e00ff */
[----:B---3--:R-:W-:-:S04]  /*0090*/  LOP3.LUT R0, R3, R2, RZ, 0xfc, !PT ;  /* 0x0000000203007212 */ /* 0x008fc800078efcff */
[C---:B-1----:R-:W-:Y:S01]  /*00a0*/  ISETP.GE.AND P0, PT, R0.reuse, UR4, PT ;  /* 0x0000000400007c0c */ /* 0x042fe2000bf06270 */
[C---:B------:R-:W-:Y:S02]  /*00b0*/  VIADD R3, R0.reuse, 0x200 ;  /* 0x0000020000037836 */ /* 0x040fe40000000000 */
[----:B--2---:R-:W-:-:S03]  /*00c0*/  IMAD.WIDE R6, R0, 0x4, R6 ;  /* 0x0000000400067825 */ /* 0x004fc600078e0206 */
[----:B------:R-:W-:-:S07]  /*00d0*/  ISETP.GE.AND P1, PT, R3, UR4, PT ;  /* 0x0000000403007c0c */ /* 0x000fce000bf26270 */
[----:B----4-:R-:W2:Y:S01]  /*00e0*/  @!P0 LDG.E.CONSTANT R10, desc[UR6][R6.64] ;  /* 0x00000006060a8981 */ /* 0x010ea2000c1e9900 */
[----:B------:R-:W0:Y:S01]  /*00f0*/  S2UR UR5, SR_CgaCtaId ;  /* 0x00000000000579c3 */ /* 0x000e220000008800 */
[----:B------:R-:W-:Y:S01]  /*0100*/  UMOV UR4, 0x400 ;  /* 0x0000040000047882 */ /* 0x000fe20000000000 */
[----:B------:R-:W-:-:S03]  /*0110*/  P2R R16, PR, RZ, 0x2 ;  /* 0x00000002ff107803 */ /* 0x000fc60000000000 */
[----:B------:R1:W3:Y:S01]  /*0120*/  @!P1 LDG.E.CONSTANT R12, desc[UR6][R6.64+0x800] ;  /* 0x00080006060c9981 */ /* 0x0002e2000c1e9900 */
[----:B0-----:R-:W-:-:S06]  /*0130*/  ULEA UR4, UR5, UR4, 0x18 ;  /* 0x0000000405047291 */ /* 0x001fcc000f8ec0ff */
[C---:B------:R-:W-:Y:S02]  /*0140*/  LEA R3, R2.reuse, UR4, 0x2 ;  /* 0x0000000402037c11 */ /* 0x040fe4000f8e10ff */
[C---:B------:R-:W-:Y:S02]  /*0150*/  ISETP.GT.U32.AND P1, PT, R2.reuse, 0x1ff, PT ;  /* 0x000001ff0200780c */ /* 0x040fe40003f24070 */
[C---:B------:R-:W-:Y:S02]  /*0160*/  LEA R5, R2.reuse, R3, 0x2 ;  /* 0x0000000302057211 */ /* 0x040fe400078e10ff */
[----:B-1----:R-:W-:Y:S02]  /*0170*/  P2R R6, PR, RZ, 0x2 ;  /* 0x00000002ff067803 */ /* 0x002fe40000000000 */
[C---:B------:R-:W-:Y:S02]  /*0180*/  ISETP.GT.U32.AND P2, PT, R2.reuse, 0xff, PT ;  /* 0x000000ff0200780c */ /* 0x040fe40003f44070 */
[----:B------:R-:W-:Y:S01]  /*0190*/  LEA R7, R2, 0x1, 0x1 ;  /* 0x0000000102077811 */ /* 0x000fe200078e08ff */
[----:B--2---:R-:W-:Y:S04]  /*01a0*/  STS [R3], R10 ;  /* 0x0000000a03007388 */ /* 0x004fe80000000800 */
[----:B---3--:R-:W-:Y:S01]  /*01b0*/  STS [R3+0x800], R12 ;  /* 0x0008000c03007388 */ /* 0x008fe20000000800 */
[----:B------:R-:W-:Y:S06]  /*01c0*/  BAR.SYNC.DEFER_BLOCKING 0x0 ;  /* 0x0000000000007b1d */ /* 0x000fec0000010000 */
[----:B------:R-:W-:Y:S04]  /*01d0*/  @!P1 LDS R8, [R5] ;  /* 0x0000000005089984 */ /* 0x000fe80000000800 */
[----:B------:R-:W0:Y:S02]  /*01e0*/  @!P1 LDS R9, [R5+0x4] ;  /* 0x0000040005099984 */ /* 0x000e240000000800 */
[----:B0-----:R-:W-:-:S05]  /*01f0*/  @!P1 FADD R6, R8, R9 ;  /* 0x0000000908069221 */ /* 0x001fca0000000000 */
[----:B------:R-:W-:Y:S01]  /*0200*/  @!P1 STS [R5+0x4], R6 ;  /* 0x0000040605009388 */ /* 0x000fe20000000800 */
[----:B------:R-:W-:Y:S02]  /*0210*/  P2R R9, PR, RZ, 0x4 ;  /* 0x00000004ff097803 */ /* 0x000fe40000000000 */
[----:B------:R-:W-:Y:S01]  /*0220*/  LEA R8, R7, UR4, 0x3 ;  /* 0x0000000407087c11 */ /* 0x000fe2000f8e18ff */
[----:B------:R-:W-:Y:S06]  /*0230*/  BAR.SYNC.DEFER_BLOCKING 0x0 ;  /* 0x0000000000007b1d */ /* 0x000fec0000010000 */
[----:B------:R-:W-:Y:S04]  /*0240*/  @!P2 LDS R9, [R8+-0x4] ;  /* 0xfffffc000809a984 */ /* 0x000fe80000000800 */
[----:B------:R-:W0:Y:S01]  /*0250*/  @!P2 LDS R10, [R8+0x4] ;  /* 0x00000400080aa984 */ /* 0x000e220000000800 */
[----:B------:R-:W-:Y:S01]  /*0260*/  ISETP.GT.U32.AND P1, PT, R2, 0x7f, PT ;  /* 0x0000007f0200780c */ /* 0x000fe20003f24070 */
[----:B0-----:R-:W-:-:S05]  /*0270*/  @!P2 FADD R11, R9, R10 ;  /* 0x0000000a090ba221 */ /* 0x001fca0000000000 */
[----:B------:R-:W-:Y:S01]  /*0280*/  @!P2 STS [R8+0x4], R11 ;  /* 0x0000040b0800a388 */ /* 0x000fe20000000800 */
[----:B------:R-:W-:Y:S01]  /*0290*/  LEA R9, R7, R8, 0x3 ;  /* 0x0000000807097211 */ /* 0x000fe200078e18ff */
[----:B------:R-:W-:Y:S06]  /*02a0*/  BAR.SYNC.DEFER_BLOCKING 0x0 ;  /* 0x0000000000007b1d */ /* 0x000fec0000010000 */
[----:B------:R-:W-:Y:S04]  /*02b0*/  @!P1 LDS R10, [R9+-0x4] ;  /* 0xfffffc00090a9984 */ /* 0x000fe80000000800 */
[----:B------:R-:W0:Y:S01]  /*02c0*/  @!P1 LDS R13, [R9+0xc] ;  /* 0x00000c00090d9984 */ /* 0x000e220000000800 */
[----:B------:R-:W-:-:S02]  /*02d0*/  P2R R6, PR, RZ, 0x2 ;  /* 0x00000002ff067803 */ /* 0x000fc40000000000 */
[----:B------:R-:W-:Y:S01]  /*02e0*/  ISETP.GT.U32.AND P2, PT, R2, 0x3f, PT ;  /* 0x0000003f0200780c */ /* 0x000fe20003f44070 */
[----:B0-----:R-:W-:-:S05]  /*02f0*/  @!P1 FADD R6, R10, R13 ;  /* 0x0000000d0a069221 */ /* 0x001fca0000000000 */
[----:B------:R-:W-:Y:S01]  /*0300*/  @!P1 STS [R9+0xc], R6 ;  /* 0x00000c0609009388 */ /* 0x000fe20000000800 */
[C-C-:B------:R-:W-:Y:S01]  /*0310*/  IMAD R10, R7.reuse, 0x18, R8.reuse ;  /* 0x00000018070a7824 */ /* 0x140fe200078e0208 */
        /* <DEDUP_REMOVED lines=56> */
.L_x_4:
[----:B------:R-:W-:Y:S05]  /*06a0*/  BSYNC.RECONVERGENT B0 ;  /* 0x0000000000007941 */ /* 0x000fea0003800200 */
.L_x_3:
        /* <DEDUP_REMOVED lines=58> */
[----:B------:R-:W-:Y:S01]  /*0a50*/  @!P4 STS [R8+-0x4], R11 ;  /* 0xfffffc0b0800c388 */ /* 0x000fe20000000800 */
[----:B------:R-:W0:Y:S03]  /*0a60*/  LDC.64 R6, c[0x0][0x388] ;  /* 0x0000e200ff067b82 */ /* 0x000e260000000a00 */
[----:B------:R-:W-:Y:S05]  /*0a70*/  @!P4 STS [R8+0x4], R15 ;  /* 0x0000040f0800c388 */ /* 0x000fea0000000800 */
[----:B------:R-:W-:Y:S01]  /*0a80*/  BAR.SYNC.DEFER_BLOCKING 0x0 ;  /* 0x0000000000007b1d */ /* 0x000fe20000010000 */
[----:B0-----:R-:W-:-:S05]  /*0a90*/  IMAD.WIDE R6, R0, 0x4, R6 ;  /* 0x0000000400067825 */ /* 0x001fca00078e0206 */
[----:B------:R-:W-:Y:S04]  /*0aa0*/  @!P5 LDS R2, [R5] ;  /* 0x000000000502d984 */ /* 0x000fe80000000800 */
[----:B------:R-:W0:Y:S02]  /*0ab0*/  @!P5 LDS R10, [R5+0x4] ;  /* 0x00000400050ad984 */ /* 0x000e240000000800 */
[----:B0-----:R-:W-:Y:S02]  /*0ac0*/  @!P5 FADD R2, R2, R10 ;  /* 0x0000000a0202d221 */ /* 0x001fe40000000000 */
[----:B------:R-:W-:Y:S04]  /*0ad0*/  @!P5 STS [R5], R10 ;  /* 0x0000000a0500d388 */ /* 0x000fe80000000800 */
[----:B------:R-:W-:Y:S01]  /*0ae0*/  @!P5 STS [R5+0x4], R2 ;  /* 0x000004020500d388 */ /* 0x000fe20000000800 */
[----:B------:R-:W-:Y:S06]  /*0af0*/  BAR.SYNC.DEFER_BLOCKING 0x0 ;  /* 0x0000000000007b1d */ /* 0x000fec0000010000 */
[----:B------:R-:W0:Y:S04]  /*0b00*/  @!P0 LDS R9, [R3] ;  /* 0x0000000003098984 */ /* 0x000e280000000800 */
[----:B0-----:R0:W-:Y:S01]  /*0b10*/  @!P0 STG.E desc[UR6][R6.64], R9 ;  /* 0x0000000906008986 */ /* 0x0011e2000c101906 */
[----:B------:R-:W-:Y:S05]  /*0b20*/  @P6 EXIT ;  /* 0x000000000000694d */ /* 0x000fea0003800000 */
[----:B------:R-:W1:Y:S04]  /*0b30*/  LDS R3, [R3+0x800] ;  /* 0x0008000003037984 */ /* 0x000e680000000800 */
[----:B-1----:R-:W-:Y:S01]  /*0b40*/  STG.E desc[UR6][R6.64+0x800], R3 ;  /* 0x0008000306007986 */ /* 0x002fe2000c101906 */
[----:B------:R-:W-:Y:S05]  /*0b50*/  EXIT ;  /* 0x000000000000794d */ /* 0x000fea0003800000 */
.L_x_5:
        /* <DEDUP_REMOVED lines=10> */
.L_x_11:


//--------------------- .text._Z20block_exclusive_scanILi256EEvPKfPfS2_i --------------------------
	.section	.text._Z20block_exclusive_scanILi256EEvPKfPfS2_i,"ax",@progbits
	.align	128
        .global         _Z20block_exclusive_scanILi256EEvPKfPfS2_i
        .type           _Z20block_exclusive_scanILi256EEvPKfPfS2_i,@function
        .size           _Z20block_exclusive_scanILi256EEvPKfPfS2_i,(.L_x_12 - _Z20block_exclusive_scanILi256EEvPKfPfS2_i)
        .other          _Z20block_exclusive_scanILi256EEvPKfPfS2_i,@"STO_CUDA_ENTRY STV_DEFAULT"
_Z20block_exclusive_scanILi256EEvPKfPfS2_i:
.text._Z20block_exclusive_scanILi256EEvPKfPfS2_i:
[----:B------:R-:W-:Y:S01]  /*0000*/  LDC R1, c[0x0][0x37c] ;  /* 0x0000df00ff017b82 */ /* 0x000fe20000000800 */
[----:B------:R-:W0:Y:S01]  /*0010*/  S2R R3, SR_TID.X ;  /* 0x0000000000037919 */ /* 0x000e220000002100 */
[----:B------:R-:W1:Y:S06]  /*0020*/  LDCU UR4, c[0x0][0x398] ;  /* 0x00007300ff0477ac */ /* 0x000e6c0008000800 */
[----:B------:R-:W2:Y:S01]  /*0030*/  LDC.64 R6, c[0x0][0x380] ;  /* 0x0000e000ff067b82 */ /* 0x000ea20000000a00 */
[----:B------:R-:W-:Y:S01]  /*0040*/  HFMA2 R11, -RZ, RZ, 0, 0 ;  /* 0x00000000ff0b7431 */ /* 0x000fe200000001ff */
[----:B------:R-:W0:Y:S01]  /*0050*/  S2R R4, SR_CTAID.X ;  /* 0x0000000000047919 */ /* 0x000e220000002500 */
[----:B------:R-:W3:Y:S01]  /*0060*/  LDCU.64 UR6, c[0x0][0x358] ;  /* 0x00006b00ff0677ac */ /* 0x000ee20008000a00 */
[----:B------:R-:W-:-:S02]  /*0070*/  IMAD.MOV.U32 R13, RZ, RZ, RZ ;  /* 0x000000ffff0d7224 */ /* 0x000fc400078e00ff */
[----:B0-----:R-:W-:-:S04]  /*0080*/  IMAD R0, R4, 0x200, R3 ;  /* 0x0000020004007824 */ /* 0x001fc800078e0203 */
[C---:B------:R-:W-:Y:S01]  /*0090*/  VIADD R2, R0.reuse, 0x100 ;  /* 0x0000010000027836 */ /* 0x040fe20000000000 */
[C---:B-1----:R-:W-:Y:S01]  /*00a0*/  ISETP.GE.AND P0, PT, R0.reuse, UR4, PT ;  /* 0x0000000400007c0c */ /* 0x042fe2000bf06270 */
[----:B--2---:R-:W-:-:S03]  /*00b0*/  IMAD.WIDE R6, R0, 0x4, R6 ;  /* 0x0000000400067825 */ /* 0x004fc600078e0206 */
[----:B------:R-:W-:-:S09]  /*00c0*/  ISETP.GE.AND P1, PT, R2, UR4, PT ;  /* 0x0000000402007c0c */ /* 0x000fd2000bf26270 */
[----:B---3--:R-:W2:Y:S01]  /*00d0*/  @!P0 LDG.E.CONSTANT R11, desc[UR6][R6.64] ;  /* 0x00000006060b8981 */ /* 0x008ea2000c1e9900 */
[----:B------:R-:W0:Y:S01]  /*00e0*/  S2UR UR5, SR_CgaCtaId ;  /* 0x00000000000579c3 */ /* 0x000e220000008800 */
[----:B------:R-:W-:Y:S01]  /*00f0*/  UMOV UR4, 0x400 ;  /* 0x0000040000047882 */ /* 0x000fe20000000000 */
[----:B------:R-:W-:Y:S01]  /*0100*/  ISETP.GT.U32.AND P2, PT, R3, 0xff, PT ;  /* 0x000000ff0300780c */ /* 0x000fe20003f44070 */
[----:B------:R1:W3:Y:S01]  /*0110*/  @!P1 LDG.E.CONSTANT R13, desc[UR6][R6.64+0x400] ;  /* 0x00040006060d9981 */ /* 0x0002e2000c1e9900 */
[----:B------:R-:W-:Y:S01]  /*0120*/  P2R R15, PR, RZ, 0x2 ;  /* 0x00000002ff0f7803 */ /* 0x000fe20000000000 */
[----:B0-----:R-:W-:-:S06]  /*0130*/  ULEA UR4, UR5, UR4, 0x18 ;  /* 0x0000000405047291 */ /* 0x001fcc000f8ec0ff */
[----:B------:R-:W-:-:S04]  /*0140*/  LEA R2, R3, UR4, 0x2 ;  /* 0x0000000403027c11 */ /* 0x000fc8000f8e10ff */
[C---:B------:R-:W-:Y:S02]  /*0150*/  LEA R5, R3.reuse, R2, 0x2 ;  /* 0x0000000203057211 */ /* 0x040fe400078e10ff */
[C---:B------:R-:W-:Y:S02]  /*0160*/  ISETP.GT.U32.AND P1, PT, R3.reuse, 0x7f, PT ;  /* 0x0000007f0300780c */ /* 0x040fe40003f24070 */
[----:B------:R-:W-:Y:S02]  /*0170*/  LEA R9, R3, 0x1, 0x1 ;  /* 0x0000000103097811 */ /* 0x000fe400078e08ff */
[----:B-1----:R-:W-:Y:S02]  /*0180*/  P2R R6, PR, RZ, 0x4 ;  /* 0x00000004ff067803 */ /* 0x002fe40000000000 */
[----:B------:R-:W-:Y:S01]  /*0190*/  LEA R6, R9, UR4, 0x3 ;  /* 0x0000000409067c11 */ /* 0x000fe2000f8e18ff */
[----:B--2---:R-:W-:Y:S04]  /*01a0*/  STS [R2], R11 ;  /* 0x0000000b02007388 */ /* 0x004fe80000000800 */
[----:B---3--:R-:W-:Y:S01]  /*01b0*/  STS [R2+0x400], R13 ;  /* 0x0004000d02007388 */ /* 0x008fe20000000800 */
[----:B------:R-:W-:Y:S06]  /*01c0*/  BAR.SYNC.DEFER_BLOCKING 0x0 ;  /* 0x0000000000007b1d */ /* 0x000fec0000010000 */
[----:B------:R-:W-:Y:S04]  /*01d0*/  @!P2 LDS R8, [R5] ;  /* 0x000000000508a984 */ /* 0x000fe80000000800 */
[----:B------:R-:W0:Y:S02]  /*01e0*/  @!P2 LDS R7, [R5+0x4] ;  /* 0x000004000507a984 */ /* 0x000e240000000800 */
[----:B0-----:R-:W-:-:S05]  /*01f0*/  @!P2 FADD R8, R8, R7 ;  /* 0x000000070808a221 */ /* 0x001fca0000000000 */
[----:B------:R-:W-:Y:S01]  /*0200*/  @!P2 STS [R5+0x4], R8 ;  /* 0x000004080500a388 */ /* 0x000fe20000000800 */
[----:B------:R-:W-:Y:S01]  /*0210*/  BAR.SYNC.DEFER_BLOCKING 0x0 ;  /* 0x0000000000007b1d */ /* 0x000fe20000010000 */
[----:B------:R-:W-:-:S06]  /*0220*/  P2R R7, PR, RZ, 0x2 ;  /* 0x00000002ff077803 */ /* 0x000fcc0000000000 */
        /* <DEDUP_REMOVED lines=46> */
[----:B------:R-:W-:Y:S03]  /*0510*/  BSSY.RECONVERGENT B0, `(.L_x_6) ;  /* 0x0000010000007945 */ /* 0x000fe60003800200 */
[----:B------:R-:W-:Y:S01]  /*0520*/  P2R R12, PR, RZ, 0x40 ;  /* 0x00000040ff0c7803 */ /* 0x000fe20000000000 */
[----:B0-----:R-:W-:-:S05]  /*0530*/  @!P5 FADD R16, R16, R17 ;  /* 0x000000111010d221 */ /* 0x001fca0000000000 */
[----:B------:R0:W-:Y:S01]  /*0540*/  @!P5 STS [R9+0x1fc], R16 ;  /* 0x0001fc100900d388 */ /* 0x0001e20000000800 */
[----:B------:R-:W-:Y:S06]  /*0550*/  BAR.SYNC.DEFER_BLOCKING 0x0 ;  /* 0x0000000000007b1d */ /* 0x000fec0000010000 */
[----:B------:R-:W-:Y:S05]  /*0560*/  @P6 BRA `(.L_x_7) ;  /* 0x0000000000286947 */ /* 0x000fea0003800000 */
[----:B------:R-:W1:Y:S02]  /*0570*/  LDC.64 R12, c[0x0][0x390] ;  /* 0x0000e400ff0c7b82 */ /* 0x000e640000000a00 */
[----:B-1----:R-:W-:-:S04]  /*0580*/  ISETP.NE.U32.AND P6, PT, R12, RZ, PT ;  /* 0x000000ff0c00720c */ /* 0x002fc80003fc5070 */
[----:B------:R-:W-:-:S13]  /*0590*/  ISETP.NE.AND.EX P6, PT, R13, RZ, PT, P6 ;  /* 0x000000ff0d00720c */ /* 0x000fda0003fc5360 */
[----:B0-----:R-:W-:Y:S01]  /*05a0*/  @P6 LDS R16, [UR4+0x3fc] ;  /* 0x0003fc04ff106984 */ /* 0x001fe20008000800 */
[----:B------:R-:W0:Y:S03]  /*05b0*/  @P6 LDC.64 R12, c[0x0][0x390] ;  /* 0x0000e400ff0c6b82 */ /* 0x000e260000000a00 */
[----:B------:R-:W1:Y:S04]  /*05c0*/  @P6 LDS R17, [UR4+0x7fc] ;  /* 0x0007fc04ff116984 */ /* 0x000e680008000800 */
[----:B------:R-:W-:Y:S01]  /*05d0*/  STS [UR4+0x7fc], RZ ;  /* 0x0007fcffff007988 */ /* 0x000fe20008000804 */
[----:B0-----:R-:W-:-:S04]  /*05e0*/  @P6 IMAD.WIDE.U32 R12, R4, 0x4, R12 ;  /* 0x00000004040c6825 */ /* 0x001fc800078e000c */
[----:B-1----:R-:W-:-:S05]  /*05f0*/  @P6 FADD R17, R16, R17 ;  /* 0x0000001110116221 */ /* 0x002fca0000000000 */
[----:B------:R1:W-:Y:S02]  /*0600*/  @P6 STG.E desc[UR6][R12.64], R17 ;  /* 0x000000110c006986 */ /* 0x0003e4000c101906 */
.L_x_7:
[----:B------:R-:W-:Y:S05]  /*0610*/  BSYNC.RECONVERGENT B0 ;  /* 0x0000000000007941 */ /* 0x000fea0003800200 */
.L_x_6:
[----:B------:R-:W-:Y:S01]  /*0620*/  BAR.SYNC.DEFER_BLOCKING 0x0 ;  /* 0x0000000000007b1d */ /* 0x000fe20000010000 */
[----:B------:R-:W-:-:S13]  /*0630*/  ISETP.NE.AND P6, PT, R3, RZ, PT ;  /* 0x000000ff0300720c */ /* 0x000fda0003fc5270 */
[----:B------:R-:W-:Y:S04]  /*0640*/  @!P6 LDS R4, [UR4+0x3fc] ;  /* 0x0003fc04ff04e984 */ /* 0x000fe80008000800 */
[----:B-1----:R-:W1:Y:S02]  /*0650*/  @!P6 LDS R13, [UR4+0x7fc] ;  /* 0x0007fc04ff0de984 */ /* 0x002e640008000800 */
[----:B-1----:R-:W-:Y:S02]  /*0660*/  @!P6 FADD R4, R4, R13 ;  /* 0x0000000d0404e221 */ /* 0x002fe40000000000 */
[----:B------:R-:W-:Y:S04]  /*0670*/  @!P6 STS [UR4+0x3fc], R13 ;  /* 0x0003fc0dff00e988 */ /* 0x000fe80008000804 */
[----:B------:R-:W-:Y:S01]  /*0680*/  @!P6 STS [UR4+0x7fc], R4 ;  /* 0x0007fc04ff00e988 */ /* 0x000fe20008000804 */
[----:B------:R-:W-:Y:S01]  /*0690*/  BAR.SYNC.DEFER_BLOCKING 0x0 ;  /* 0x0000000000007b1d */ /* 0x000fe20000010000 */
[----:B------:R-:W-:-:S05]  /*06a0*/  ISETP.NE.AND P6, PT, R15, RZ, PT ;  /* 0x000000ff0f00720c */ /* 0x000fca0003fc5270 */
[----:B------:R-:W-:Y:S04]  /*06b0*/  @!P5 LDS R12, [R9+-0x4] ;  /* 0xfffffc00090cd984 */ /* 0x000fe80000000800 */
[----:B------:R-:W1:Y:S02]  /*06c0*/  @!P5 LDS R15, [R9+0x1fc] ;  /* 0x0001fc00090fd984 */ /* 0x000e640000000800 */
[----:B-1----:R-:W-:Y:S02]  /*06d0*/  @!P5 FADD R12, R12, R15 ;  /* 0x0000000f0c0cd221 */ /* 0x002fe40000000000 */
[----:B------:R-:W-:Y:S04]  /*06e0*/  @!P5 STS [R9+-0x4], R15 ;  /* 0xfffffc0f0900d388 */ /* 0x000fe80000000800 */
[----:B------:R-:W-:Y:S01]  /*06f0*/  @!P5 STS [R9+0x1fc], R12 ;  /* 0x0001fc0c0900d388 */ /* 0x000fe20000000800 */
[----:B------:R-:W-:Y:S01]  /*0700*/  BAR.SYNC.DEFER_BLOCKING 0x0 ;  /* 0x0000000000007b1d */ /* 0x000fe20000010000 */
[----:B------:R-:W-:-:S05]  /*0710*/  ISETP.GT.U32.AND P5, PT, R3, 0x3f, PT ;  /* 0x0000003f0300780c */ /* 0x000fca0003fa4070 */
[----:B0-----:R-:W-:Y:S04]  /*0720*/  @!P4 LDS R16, [R14+-0x4] ;  /* 0xfffffc000e10c984 */ /* 0x001fe80000000800 */
        /* <DEDUP_REMOVED lines=48> */
[----:B0-----:R-:W0:Y:S04]  /*0a30*/  LDS R3, [R2+0x400] ;  /* 0x0004000002037984 */ /* 0x001e280000000800 */
[----:B0-----:R-:W-:Y:S01]  /*0a40*/  STG.E desc[UR6][R8.64+0x400], R3 ;  /* 0x0004000308007986 */ /* 0x001fe2000c101906 */
[----:B------:R-:W-:Y:S05]  /*0a50*/  EXIT ;  /* 0x000000000000794d */ /* 0x000fea0003800000 */
.L_x_8:
        /* <DEDUP_REMOVED lines=10> */
.L_x_12:


//--------------------- .text._Z17add_block_offsetsPfPKfii --------------------------
	.section	.text._Z17add_block_offsetsPfPKfii,"ax",@progbits
	.align	128
        .global         _Z17add_block_offsetsPfPKfii
        .type           _Z17add_block_offsetsPfPKfii,@function
        .size           _Z17add_block_offsetsPfPKfii,(.L_x_13 - _Z17add_block_offsetsPfPKfii)
        .other          _Z17add_block_offsetsPfPKfii,@"STO_CUDA_ENTRY STV_DEFAULT"
_Z17add_block_offsetsPfPKfii:
.text._Z17add_block_offsetsPfPKfii:
[----:B------:R-:W-:Y:S01]  /*0000*/  LDC R1, c[0x0][0x37c] ;  /* 0x0000df00ff017b82 */ /* 0x000fe20000000800 */
[----:B------:R-:W0:Y:S07]  /*0010*/  S2R R0, SR_TID.X ;  /* 0x0000000000007919 */ /* 0x000e2e0000002100 */
[----:B------:R-:W0:Y:S01]  /*0020*/  S2UR UR4, SR_CTAID.X ;  /* 0x00000000000479c3 */ /* 0x000e220000002500 */
[----:B------:R-:W1:Y:S07]  /*0030*/  LDCU UR5, c[0x0][0x390] ;  /* 0x00007200ff0577ac */ /* 0x000e6e0008000800 */
[----:B------:R-:W0:Y:S02]  /*0040*/  LDC R7, c[0x0][0x360] ;  /* 0x0000d800ff077b82 */ /* 0x000e240000000800 */
[----:B0-----:R-:W-:-:S05]  /*0050*/  IMAD R7, R7, UR4, R0 ;  /* 0x0000000407077c24 */ /* 0x001fca000f8e0200 */
[----:B-1----:R-:W-:-:S13]  /*0060*/  ISETP.GE.AND P0, PT, R7, UR5, PT ;  /* 0x0000000507007c0c */ /* 0x002fda000bf06270 */
[----:B------:R-:W-:Y:S05]  /*0070*/  @P0 EXIT ;  /* 0x000000000000094d */ /* 0x000fea0003800000 */
[----:B------:R-:W0:Y:S01]  /*0080*/  LDC R8, c[0x0][0x394] ;  /* 0x0000e500ff087b82 */ /* 0x000e220000000800 */
[----:B------:R-:W1:Y:S01]  /*0090*/  LDCU.64 UR4, c[0x0][0x358] ;  /* 0x00006b00ff0477ac */ /* 0x000e620008000a00 */
[----:B0-----:R-:W-:-:S04]  /*00a0*/  IABS R5, R8 ;  /* 0x0000000800057213 */ /* 0x001fc80000000000 */
[----:B------:R-:W0:Y:S08]  /*00b0*/  I2F.RP R0, R5 ;  /* 0x0000000500007306 */ /* 0x000e300000209400 */
[----:B0-----:R-:W0:Y:S02]  /*00c0*/  MUFU.RCP R0, R0 ;  /* 0x0000000000007308 */ /* 0x001e240000001000 */
[----:B0-----:R-:W-:-:S06]  /*00d0*/  VIADD R2, R0, 0xffffffe ;  /* 0x0ffffffe00027836 */ /* 0x001fcc0000000000 */
[----:B------:R0:W2:Y:S02]  /*00e0*/  F2I.FTZ.U32.TRUNC.NTZ R3, R2 ;  /* 0x0000000200037305 */ /* 0x0000a4000021f000 */
[----:B0-----:R-:W-:Y:S02]  /*00f0*/  HFMA2 R2, -RZ, RZ, 0, 0 ;  /* 0x00000000ff027431 */ /* 0x001fe400000001ff */
[----:B--2---:R-:W-:-:S04]  /*0100*/  IMAD.MOV R4, RZ, RZ, -R3 ;  /* 0x000000ffff047224 */ /* 0x004fc800078e0a03 */
[----:B------:R-:W-:Y:S01]  /*0110*/  IMAD R9, R4, R5, RZ ;  /* 0x0000000504097224 */ /* 0x000fe200078e02ff */
[----:B------:R-:W-:-:S03]  /*0120*/  IABS R4, R7 ;  /* 0x0000000700047213 */ /* 0x000fc60000000000 */
[----:B------:R-:W-:-:S06]  /*0130*/  IMAD.HI.U32 R3, R3, R9, R2 ;  /* 0x0000000903037227 */ /* 0x000fcc00078e0002 */
[----:B------:R-:W-:Y:S02]  /*0140*/  IMAD.HI.U32 R6, R3, R4, RZ ;  /* 0x0000000403067227 */ /* 0x000fe400078e00ff */
[----:B------:R-:W0:Y:S02]  /*0150*/  LDC.64 R2, c[0x0][0x388] ;  /* 0x0000e200ff027b82 */ /* 0x000e240000000a00 */
[----:B------:R-:W-:-:S04]  /*0160*/  IMAD.MOV R0, RZ, RZ, -R6 ;  /* 0x000000ffff007224 */ /* 0x000fc800078e0a06 */
[----:B------:R-:W-:-:S05]  /*0170*/  IMAD R0, R5, R0, R4 ;  /* 0x0000000005007224 */ /* 0x000fca00078e0204 */
[----:B------:R-:W-:-:S13]  /*0180*/  ISETP.GT.U32.AND P2, PT, R5, R0, PT ;  /* 0x000000000500720c */ /* 0x000fda0003f44070 */
[-C--:B------:R-:W-:Y:S01]  /*0190*/  @!P2 IADD3 R0, PT, PT, R0, -R5.reuse, RZ ;  /* 0x800000050000a210 */ /* 0x080fe20007ffe0ff */
[----:B------:R-:W-:Y:S01]  /*01a0*/  @!P2 VIADD R6, R6, 0x1 ;  /* 0x000000010606a836 */ /* 0x000fe20000000000 */
[----:B------:R-:W-:Y:S02]  /*01b0*/  ISETP.NE.AND P2, PT, R8, RZ, PT ;  /* 0x000000ff0800720c */ /* 0x000fe40003f45270 */
[----:B------:R-:W-:Y:S02]  /*01c0*/  ISETP.GE.U32.AND P0, PT, R0, R5, PT ;  /* 0x000000050000720c */ /* 0x000fe40003f06070 */
[----:B------:R-:W-:Y:S01]  /*01d0*/  LOP3.LUT R0, R7, R8, RZ, 0x3c, !PT ;  /* 0x0000000807007212 */ /* 0x000fe200078e3cff */
[----:B------:R-:W2:Y:S03]  /*01e0*/  LDC.64 R4, c[0x0][0x380] ;  /* 0x0000e000ff047b82 */ /* 0x000ea60000000a00 */
[----:B------:R-:W-:-:S07]  /*01f0*/  ISETP.GE.AND P1, PT, R0, RZ, PT ;  /* 0x000000ff0000720c */ /* 0x000fce0003f26270 */
[----:B------:R-:W-:-:S06]  /*0200*/  @P0 IADD3 R6, PT, PT, R6, 0x1, RZ ;  /* 0x0000000106060810 */ /* 0x000fcc0007ffe0ff */
[----:B------:R-:W-:Y:S02]  /*0210*/  @!P1 IADD3 R6, PT, PT, -R6, RZ, RZ ;  /* 0x000000ff06069210 */ /* 0x000fe40007ffe1ff */
[----:B------:R-:W-:-:S05]  /*0220*/  @!P2 LOP3.LUT R6, RZ, R8, RZ, 0x33, !PT ;  /* 0x00000008ff06a212 */ /* 0x000fca00078e33ff */
[----:B0-----:R-:W-:-:S04]  /*0230*/  IMAD.WIDE R2, R6, 0x4, R2 ;  /* 0x0000000406027825 */ /* 0x001fc800078e0202 */
[----:B--2---:R-:W-:Y:S02]  /*0240*/  IMAD.WIDE R4, R7, 0x4, R4 ;  /* 0x0000000407047825 */ /* 0x004fe400078e0204 */
[----:B-1----:R-:W2:Y:S04]  /*0250*/  LDG.E R2, desc[UR4][R2.64] ;  /* 0x0000000402027981 */ /* 0x002ea8000c1e1900 */
[----:B------:R-:W2:Y:S02]  /*0260*/  LDG.E R7, desc[UR4][R4.64] ;  /* 0x0000000404077981 */ /* 0x000ea4000c1e1900 */
[----:B--2---:R-:W-:-:S05]  /*0270*/  FADD R7, R2, R7 ;  /* 0x0000000702077221 */ /* 0x004fca0000000000 */
[----:B------:R-:W-:Y:S01]  /*0280*/  STG.E desc[UR4][R4.64], R7 ;  /* 0x0000000704007986 */ /* 0x000fe2000c101904 */
[----:B------:R-:W-:Y:S05]  /*0290*/  EXIT ;  /* 0x000000000000794d */ /* 0x000fea0003800000 */
.L_x_9:
        /* <DEDUP_REMOVED lines=14> */
.L_x_13:


//--------------------- .nv.shared._Z20block_exclusive_scanILi1024EEvPKfPfS2_i --------------------------
	.section	.nv.shared._Z20block_exclusive_scanILi1024EEvPKfPfS2_i,"aw",@nobits
	.sectionflags	@""
	.align	4
.nv.shared._Z20block_exclusive_scanILi1024EEvPKfPfS2_i:
	.zero		9216


//--------------------- .nv.shared.reserved.0     --------------------------
	.section	.nv.shared.reserved.0,"aw",@nobits
	.weak		__nv_reservedSMEM_offset_0_alias
	.size		__nv_reservedSMEM_offset_0_alias, 0, 64
	.other		__nv_reservedSMEM_offset_0_alias,@"STO_CUDA_RESERVED_SHARED STV_DEFAULT"
__nv_reservedSMEM_offset_0_alias:
	.zero		0
	.zero		64


//--------------------- .nv.shared._Z20block_exclusive_scanILi512EEvPKfPfS2_i --------------------------
	.section	.nv.shared._Z20block_exclusive_scanILi512EEvPKfPfS2_i,"aw",@nobits
	.sectionflags	@""
	.align	4
.nv.shared._Z20block_exclusive_scanILi512EEvPKfPfS2_i:
	.zero		5120


//--------------------- .nv.shared._Z20block_exclusive_scanILi256EEvPKfPfS2_i --------------------------
	.section	.nv.shared._Z20block_exclusive_scanILi256EEvPKfPfS2_i,"aw",@nobits
	.sectionflags	@""
	.align	4
.nv.shared._Z20block_exclusive_scanILi256EEvPKfPfS2_i:
	.zero		3072


//--------------------- .nv.constant0._Z20block_exclusive_scanILi1024EEvPKfPfS2_i --------------------------
	.section	.nv.constant0._Z20block_exclusive_scanILi1024EEvPKfPfS2_i,"a",@progbits
	.sectionflags	@""
	.align	4
.nv.constant0._Z20block_exclusive_scanILi1024EEvPKfPfS2_i:
	.zero		924


//--------------------- .nv.constant0._Z20block_exclusive_scanILi512EEvPKfPfS2_i --------------------------
	.section	.nv.constant0._Z20block_exclusive_scanILi512EEvPKfPfS2_i,"a",@progbits
	.sectionflags	@""
	.align	4
.nv.constant0._Z20block_exclusive_scanILi512EEvPKfPfS2_i:
	.zero		924


//--------------------- .nv.constant0._Z20block_exclusive_scanILi256EEvPKfPfS2_i --------------------------
	.section	.nv.constant0._Z20block_exclusive_scanILi256EEvPKfPfS2_i,"a",@progbits
	.sectionflags	@""
	.align	4
.nv.constant0._Z20block_exclusive_scanILi256EEvPKfPfS2_i:
	.zero		924


//--------------------- .nv.constant0._Z17add_block_offsetsPfPKfii --------------------------
	.section	.nv.constant0._Z17add_block_offsetsPfPKfii,"a",@progbits
	.sectionflags	@""
	.align	4
.nv.constant0._Z17add_block_offsetsPfPKfii:
	.zero		920


//--------------------- SYMBOLS --------------------------

	.type		.nv.reservedSmem.offset0,@object
	.size		.nv.reservedSmem.offset0,0x4
	.type		.nv.reservedSmem.cap,@object
	.size		.nv.reservedSmem.cap,0x4
